//
// Generated by NVIDIA NVVM Compiler
//
// Compiler Build ID: CL-36424714
// Cuda compilation tools, release 13.0, V13.0.88
// Based on NVVM 20.0.0
//

.version 9.0
.target sm_100
.address_size 64

	// .globl	_Z11threenn_gpuiiiPKfS0_PfPi

.visible .entry _Z11threenn_gpuiiiPKfS0_PfPi(
	.param .u32 _Z11threenn_gpuiiiPKfS0_PfPi_param_0,
	.param .u32 _Z11threenn_gpuiiiPKfS0_PfPi_param_1,
	.param .u32 _Z11threenn_gpuiiiPKfS0_PfPi_param_2,
	.param .u64 .ptr .align 1 _Z11threenn_gpuiiiPKfS0_PfPi_param_3,
	.param .u64 .ptr .align 1 _Z11threenn_gpuiiiPKfS0_PfPi_param_4,
	.param .u64 .ptr .align 1 _Z11threenn_gpuiiiPKfS0_PfPi_param_5,
	.param .u64 .ptr .align 1 _Z11threenn_gpuiiiPKfS0_PfPi_param_6
)
{
	.reg .pred 	%p<35>;
	.reg .b32 	%r<140>;
	.reg .b32 	%f<70>;
	.reg .b64 	%rd<56>;
	.reg .b64 	%fd<78>;

	ld.param.u32 	%r63, [_Z11threenn_gpuiiiPKfS0_PfPi_param_1];
	ld.param.u32 	%r64, [_Z11threenn_gpuiiiPKfS0_PfPi_param_2];
	ld.param.u64 	%rd7, [_Z11threenn_gpuiiiPKfS0_PfPi_param_4];
	ld.param.u64 	%rd8, [_Z11threenn_gpuiiiPKfS0_PfPi_param_5];
	ld.param.u64 	%rd6, [_Z11threenn_gpuiiiPKfS0_PfPi_param_6];
	cvta.to.global.u64 	%rd9, %rd7;
	cvta.to.global.u64 	%rd10, %rd6;
	cvta.to.global.u64 	%rd11, %rd8;
	mov.u32 	%r65, %ctaid.x;
	mul.lo.s32 	%r66, %r65, 3;
	mul.lo.s32 	%r67, %r66, %r63;
	cvt.s64.s32 	%rd1, %r67;
	mul.wide.s32 	%rd12, %r67, 4;
	add.s64 	%rd2, %rd10, %rd12;
	add.s64 	%rd3, %rd11, %rd12;
	mul.lo.s32 	%r68, %r66, %r64;
	mul.wide.s32 	%rd13, %r68, 4;
	add.s64 	%rd4, %rd9, %rd13;
	mov.u32 	%r138, %tid.x;
	mov.u32 	%r2, %ntid.x;
	setp.ge.s32 	%p1, %r138, %r63;
	@%p1 bra 	$L__BB0_36;
	setp.lt.s32 	%p2, %r64, 1;
	@%p2 bra 	$L__BB0_31;
	and.b32  	%r96, %r64, 3;
	shl.b64 	%rd51, %rd1, 2;
$L__BB0_3:
	ld.param.u64 	%rd54, [_Z11threenn_gpuiiiPKfS0_PfPi_param_3];
	setp.lt.u32 	%p8, %r64, 4;
	mul.lo.s32 	%r92, %r138, 3;
	cvt.u64.u32 	%rd29, %r92;
	add.s64 	%rd30, %rd1, %rd29;
	cvta.to.global.u64 	%rd31, %rd54;
	shl.b64 	%rd32, %rd30, 2;
	add.s64 	%rd33, %rd31, %rd32;
	ld.global.f32 	%f1, [%rd33];
	ld.global.f32 	%f2, [%rd33+4];
	ld.global.f32 	%f3, [%rd33+8];
	mov.f64 	%fd58, 0d483D6329F1C35CA5;
	mov.b32 	%r123, 0;
	mov.u32 	%r115, %r123;
	mov.u32 	%r118, %r123;
	mov.u32 	%r107, %r123;
	mov.f64 	%fd61, %fd58;
	mov.f64 	%fd50, %fd58;
	@%p8 bra 	$L__BB0_18;
	mov.f64 	%fd58, 0d483D6329F1C35CA5;
	mov.b32 	%r104, 0;
	mov.u32 	%r115, %r104;
	mov.u32 	%r118, %r104;
	mov.u32 	%r107, %r104;
$L__BB0_5:
	mul.lo.s32 	%r8, %r104, 3;
	mul.wide.u32 	%rd34, %r8, 4;
	add.s64 	%rd35, %rd4, %rd34;
	ld.global.f32 	%f4, [%rd35];
	ld.global.f32 	%f5, [%rd35+4];
	ld.global.f32 	%f6, [%rd35+8];
	sub.f32 	%f7, %f4, %f1;
	sub.f32 	%f8, %f5, %f2;
	mul.f32 	%f9, %f8, %f8;
	fma.rn.f32 	%f10, %f7, %f7, %f9;
	sub.f32 	%f11, %f6, %f3;
	fma.rn.f32 	%f12, %f11, %f11, %f10;
	cvt.f64.f32 	%fd4, %f12;
	setp.gt.f64 	%p9, %fd50, %fd4;
	mov.f64 	%fd55, %fd4;
	mov.u32 	%r112, %r104;
	@%p9 bra 	$L__BB0_8;
	setp.gt.f64 	%p10, %fd61, %fd4;
	mov.f64 	%fd55, %fd50;
	mov.f64 	%fd50, %fd4;
	mov.u32 	%r112, %r107;
	mov.u32 	%r107, %r104;
	@%p10 bra 	$L__BB0_8;
	setp.gt.f64 	%p11, %fd58, %fd4;
	selp.f64 	%fd5, %fd4, %fd58, %p11;
	selp.b32 	%r9, %r104, %r115, %p11;
	mov.f64 	%fd50, %fd61;
	mov.f64 	%fd61, %fd5;
	mov.u32 	%r107, %r118;
	mov.u32 	%r118, %r9;
$L__BB0_8:
	add.s32 	%r13, %r104, 1;
	mul.wide.u32 	%rd36, %r8, 4;
	add.s64 	%rd37, %rd4, %rd36;
	ld.global.f32 	%f13, [%rd37+12];
	ld.global.f32 	%f14, [%rd37+16];
	ld.global.f32 	%f15, [%rd37+20];
	sub.f32 	%f16, %f13, %f1;
	sub.f32 	%f17, %f14, %f2;
	mul.f32 	%f18, %f17, %f17;
	fma.rn.f32 	%f19, %f16, %f16, %f18;
	sub.f32 	%f20, %f15, %f3;
	fma.rn.f32 	%f21, %f20, %f20, %f19;
	cvt.f64.f32 	%fd9, %f21;
	setp.gt.f64 	%p12, %fd55, %fd9;
	mov.f64 	%fd58, %fd9;
	mov.u32 	%r115, %r13;
	@%p12 bra 	$L__BB0_11;
	setp.gt.f64 	%p13, %fd50, %fd9;
	mov.f64 	%fd58, %fd55;
	mov.f64 	%fd55, %fd9;
	mov.u32 	%r115, %r112;
	mov.u32 	%r112, %r13;
	@%p13 bra 	$L__BB0_11;
	setp.gt.f64 	%p14, %fd61, %fd9;
	selp.f64 	%fd10, %fd9, %fd61, %p14;
	selp.b32 	%r14, %r13, %r118, %p14;
	mov.f64 	%fd55, %fd50;
	mov.f64 	%fd50, %fd10;
	mov.u32 	%r112, %r107;
	mov.u32 	%r107, %r14;
$L__BB0_11:
	add.s32 	%r18, %r104, 2;
	add.s32 	%r94, %r8, 6;
	mul.wide.u32 	%rd38, %r94, 4;
	add.s64 	%rd39, %rd4, %rd38;
	ld.global.f32 	%f22, [%rd39];
	ld.global.f32 	%f23, [%rd39+4];
	ld.global.f32 	%f24, [%rd39+8];
	sub.f32 	%f25, %f22, %f1;
	sub.f32 	%f26, %f23, %f2;
	mul.f32 	%f27, %f26, %f26;
	fma.rn.f32 	%f28, %f25, %f25, %f27;
	sub.f32 	%f29, %f24, %f3;
	fma.rn.f32 	%f30, %f29, %f29, %f28;
	cvt.f64.f32 	%fd14, %f30;
	setp.gt.f64 	%p15, %fd58, %fd14;
	mov.f64 	%fd61, %fd14;
	mov.u32 	%r118, %r18;
	@%p15 bra 	$L__BB0_14;
	setp.gt.f64 	%p16, %fd55, %fd14;
	mov.f64 	%fd61, %fd58;
	mov.f64 	%fd58, %fd14;
	mov.u32 	%r118, %r115;
	mov.u32 	%r115, %r18;
	@%p16 bra 	$L__BB0_14;
	setp.gt.f64 	%p17, %fd50, %fd14;
	selp.f64 	%fd15, %fd14, %fd50, %p17;
	selp.b32 	%r19, %r18, %r107, %p17;
	mov.f64 	%fd58, %fd55;
	mov.f64 	%fd55, %fd15;
	mov.u32 	%r115, %r112;
	mov.u32 	%r112, %r19;
$L__BB0_14:
	add.s32 	%r23, %r104, 3;
	add.s32 	%r95, %r8, 9;
	mul.wide.u32 	%rd40, %r95, 4;
	add.s64 	%rd41, %rd4, %rd40;
	ld.global.f32 	%f31, [%rd41];
	ld.global.f32 	%f32, [%rd41+4];
	ld.global.f32 	%f33, [%rd41+8];
	sub.f32 	%f34, %f31, %f1;
	sub.f32 	%f35, %f32, %f2;
	mul.f32 	%f36, %f35, %f35;
	fma.rn.f32 	%f37, %f34, %f34, %f36;
	sub.f32 	%f38, %f33, %f3;
	fma.rn.f32 	%f39, %f38, %f38, %f37;
	cvt.f64.f32 	%fd19, %f39;
	setp.gt.f64 	%p18, %fd61, %fd19;
	mov.f64 	%fd50, %fd19;
	mov.u32 	%r107, %r23;
	@%p18 bra 	$L__BB0_17;
	setp.gt.f64 	%p19, %fd58, %fd19;
	mov.f64 	%fd50, %fd61;
	mov.f64 	%fd61, %fd19;
	mov.u32 	%r107, %r118;
	mov.u32 	%r118, %r23;
	@%p19 bra 	$L__BB0_17;
	setp.gt.f64 	%p20, %fd55, %fd19;
	selp.f64 	%fd20, %fd19, %fd55, %p20;
	selp.b32 	%r24, %r23, %r112, %p20;
	mov.f64 	%fd61, %fd58;
	mov.f64 	%fd58, %fd20;
	mov.u32 	%r118, %r115;
	mov.u32 	%r115, %r24;
$L__BB0_17:
	add.s32 	%r104, %r104, 4;
	and.b32  	%r123, %r64, 2147483644;
	setp.ne.s32 	%p21, %r104, %r123;
	@%p21 bra 	$L__BB0_5;
$L__BB0_18:
	setp.eq.s32 	%p22, %r96, 0;
	mov.f64 	%fd75, %fd50;
	mov.f64 	%fd76, %fd61;
	mov.f64 	%fd77, %fd58;
	mov.u32 	%r133, %r107;
	mov.u32 	%r134, %r118;
	mov.u32 	%r135, %r115;
	@%p22 bra 	$L__BB0_30;
	mul.lo.s32 	%r37, %r123, 3;
	mul.wide.u32 	%rd42, %r37, 4;
	add.s64 	%rd43, %rd4, %rd42;
	ld.global.f32 	%f40, [%rd43];
	ld.global.f32 	%f41, [%rd43+4];
	ld.global.f32 	%f42, [%rd43+8];
	sub.f32 	%f43, %f40, %f1;
	sub.f32 	%f44, %f41, %f2;
	mul.f32 	%f45, %f44, %f44;
	fma.rn.f32 	%f46, %f43, %f43, %f45;
	sub.f32 	%f47, %f42, %f3;
	fma.rn.f32 	%f48, %f47, %f47, %f46;
	cvt.f64.f32 	%fd30, %f48;
	setp.gt.f64 	%p23, %fd50, %fd30;
	mov.f64 	%fd75, %fd30;
	mov.f64 	%fd76, %fd50;
	mov.f64 	%fd77, %fd61;
	mov.u32 	%r133, %r123;
	mov.u32 	%r134, %r107;
	mov.u32 	%r135, %r118;
	@%p23 bra 	$L__BB0_22;
	setp.gt.f64 	%p24, %fd61, %fd30;
	mov.f64 	%fd75, %fd50;
	mov.f64 	%fd76, %fd30;
	mov.u32 	%r133, %r107;
	mov.u32 	%r134, %r123;
	@%p24 bra 	$L__BB0_22;
	setp.gt.f64 	%p25, %fd58, %fd30;
	selp.f64 	%fd77, %fd30, %fd58, %p25;
	selp.b32 	%r135, %r123, %r115, %p25;
	mov.f64 	%fd76, %fd61;
	mov.u32 	%r134, %r118;
$L__BB0_22:
	and.b32  	%r97, %r64, 3;
	setp.eq.s32 	%p26, %r97, 1;
	@%p26 bra 	$L__BB0_30;
	add.s32 	%r130, %r123, 1;
	mul.wide.u32 	%rd44, %r37, 4;
	add.s64 	%rd45, %rd4, %rd44;
	ld.global.f32 	%f49, [%rd45+12];
	ld.global.f32 	%f50, [%rd45+16];
	ld.global.f32 	%f51, [%rd45+20];
	sub.f32 	%f52, %f49, %f1;
	sub.f32 	%f53, %f50, %f2;
	mul.f32 	%f54, %f53, %f53;
	fma.rn.f32 	%f55, %f52, %f52, %f54;
	sub.f32 	%f56, %f51, %f3;
	fma.rn.f32 	%f57, %f56, %f56, %f55;
	cvt.f64.f32 	%fd35, %f57;
	setp.gt.f64 	%p27, %fd75, %fd35;
	mov.f64 	%fd72, %fd35;
	mov.f64 	%fd73, %fd75;
	mov.f64 	%fd74, %fd76;
	mov.u32 	%r131, %r133;
	mov.u32 	%r132, %r134;
	@%p27 bra 	$L__BB0_26;
	add.s32 	%r131, %r123, 1;
	setp.gt.f64 	%p28, %fd76, %fd35;
	mov.f64 	%fd72, %fd75;
	mov.f64 	%fd73, %fd35;
	mov.u32 	%r130, %r133;
	@%p28 bra 	$L__BB0_26;
	setp.gt.f64 	%p29, %fd77, %fd35;
	selp.f64 	%fd74, %fd35, %fd77, %p29;
	add.s32 	%r98, %r123, 1;
	selp.b32 	%r132, %r98, %r135, %p29;
	mov.f64 	%fd73, %fd76;
	mov.u32 	%r131, %r134;
$L__BB0_26:
	and.b32  	%r99, %r64, 3;
	setp.eq.s32 	%p30, %r99, 2;
	add.s32 	%r48, %r123, 2;
	mov.f64 	%fd75, %fd72;
	mov.f64 	%fd76, %fd73;
	mov.f64 	%fd77, %fd74;
	mov.u32 	%r133, %r130;
	mov.u32 	%r134, %r131;
	mov.u32 	%r135, %r132;
	@%p30 bra 	$L__BB0_30;
	add.s32 	%r100, %r37, 6;
	mul.wide.u32 	%rd46, %r100, 4;
	add.s64 	%rd47, %rd4, %rd46;
	ld.global.f32 	%f58, [%rd47];
	ld.global.f32 	%f59, [%rd47+4];
	ld.global.f32 	%f60, [%rd47+8];
	sub.f32 	%f61, %f58, %f1;
	sub.f32 	%f62, %f59, %f2;
	mul.f32 	%f63, %f62, %f62;
	fma.rn.f32 	%f64, %f61, %f61, %f63;
	sub.f32 	%f65, %f60, %f3;
	fma.rn.f32 	%f66, %f65, %f65, %f64;
	cvt.f64.f32 	%fd40, %f66;
	setp.gt.f64 	%p31, %fd72, %fd40;
	mov.f64 	%fd75, %fd40;
	mov.f64 	%fd76, %fd72;
	mov.f64 	%fd77, %fd73;
	mov.u32 	%r133, %r48;
	mov.u32 	%r134, %r130;
	mov.u32 	%r135, %r131;
	@%p31 bra 	$L__BB0_30;
	setp.gt.f64 	%p32, %fd73, %fd40;
	mov.f64 	%fd75, %fd72;
	mov.f64 	%fd76, %fd40;
	mov.f64 	%fd77, %fd73;
	mov.u32 	%r133, %r130;
	mov.u32 	%r134, %r48;
	mov.u32 	%r135, %r131;
	@%p32 bra 	$L__BB0_30;
	setp.gt.f64 	%p33, %fd74, %fd40;
	selp.f64 	%fd77, %fd40, %fd74, %p33;
	selp.b32 	%r135, %r48, %r132, %p33;
	mov.f64 	%fd75, %fd72;
	mov.f64 	%fd76, %fd73;
	mov.u32 	%r133, %r130;
	mov.u32 	%r134, %r131;
$L__BB0_30:
	ld.param.u64 	%rd55, [_Z11threenn_gpuiiiPKfS0_PfPi_param_6];
	cvt.rn.f32.f64 	%f67, %fd77;
	cvt.rn.f32.f64 	%f68, %fd76;
	cvt.rn.f32.f64 	%f69, %fd75;
	mul.lo.s32 	%r101, %r138, 3;
	mul.wide.u32 	%rd48, %r101, 4;
	add.s64 	%rd49, %rd3, %rd48;
	st.global.f32 	[%rd49], %f69;
	cvta.to.global.u64 	%rd50, %rd55;
	add.s64 	%rd52, %rd50, %rd51;
	add.s64 	%rd53, %rd52, %rd48;
	st.global.u32 	[%rd53], %r133;
	st.global.f32 	[%rd49+4], %f68;
	st.global.u32 	[%rd53+4], %r134;
	st.global.f32 	[%rd49+8], %f67;
	st.global.u32 	[%rd53+8], %r135;
	mov.u32 	%r102, %ntid.x;
	add.s32 	%r138, %r138, %r102;
	setp.lt.s32 	%p34, %r138, %r63;
	@%p34 bra 	$L__BB0_3;
	bra.uni 	$L__BB0_36;
$L__BB0_31:
	add.s32 	%r69, %r138, %r2;
	max.u32 	%r70, %r63, %r69;
	setp.lt.u32 	%p3, %r69, %r63;
	selp.u32 	%r71, 1, 0, %p3;
	add.s32 	%r72, %r69, %r71;
	sub.s32 	%r73, %r70, %r72;
	div.u32 	%r74, %r73, %r2;
	add.s32 	%r54, %r74, %r71;
	and.b32  	%r75, %r54, 3;
	setp.eq.s32 	%p4, %r75, 3;
	@%p4 bra 	$L__BB0_34;
	add.s32 	%r77, %r54, 1;
	and.b32  	%r55, %r77, 3;
	mov.b32 	%r137, 0;
$L__BB0_33:
	.pragma "nounroll";
	mul.lo.s32 	%r78, %r138, 3;
	mul.wide.u32 	%rd14, %r78, 4;
	add.s64 	%rd15, %rd3, %rd14;
	mov.b32 	%r79, 2139095040;
	st.global.u32 	[%rd15], %r79;
	add.s64 	%rd16, %rd2, %rd14;
	mov.b32 	%r80, 0;
	st.global.u32 	[%rd16], %r80;
	st.global.u32 	[%rd15+4], %r79;
	st.global.u32 	[%rd16+4], %r80;
	st.global.u32 	[%rd15+8], %r79;
	st.global.u32 	[%rd16+8], %r80;
	add.s32 	%r138, %r138, %r2;
	add.s32 	%r137, %r137, 1;
	setp.ne.s32 	%p5, %r137, %r55;
	@%p5 bra 	$L__BB0_33;
$L__BB0_34:
	setp.lt.u32 	%p6, %r54, 3;
	@%p6 bra 	$L__BB0_36;
$L__BB0_35:
	mul.lo.s32 	%r81, %r138, 3;
	mul.wide.u32 	%rd17, %r81, 4;
	add.s64 	%rd18, %rd3, %rd17;
	mov.b32 	%r82, 2139095040;
	st.global.u32 	[%rd18], %r82;
	add.s64 	%rd19, %rd2, %rd17;
	mov.b32 	%r83, 0;
	st.global.u32 	[%rd19], %r83;
	st.global.u32 	[%rd18+4], %r82;
	st.global.u32 	[%rd19+4], %r83;
	st.global.u32 	[%rd18+8], %r82;
	st.global.u32 	[%rd19+8], %r83;
	add.s32 	%r84, %r138, %r2;
	mul.lo.s32 	%r85, %r84, 3;
	mul.wide.u32 	%rd20, %r85, 4;
	add.s64 	%rd21, %rd3, %rd20;
	st.global.u32 	[%rd21], %r82;
	add.s64 	%rd22, %rd2, %rd20;
	st.global.u32 	[%rd22], %r83;
	st.global.u32 	[%rd21+4], %r82;
	st.global.u32 	[%rd22+4], %r83;
	st.global.u32 	[%rd21+8], %r82;
	st.global.u32 	[%rd22+8], %r83;
	add.s32 	%r86, %r84, %r2;
	mul.lo.s32 	%r87, %r86, 3;
	mul.wide.u32 	%rd23, %r87, 4;
	add.s64 	%rd24, %rd3, %rd23;
	st.global.u32 	[%rd24], %r82;
	add.s64 	%rd25, %rd2, %rd23;
	st.global.u32 	[%rd25], %r83;
	st.global.u32 	[%rd24+4], %r82;
	st.global.u32 	[%rd25+4], %r83;
	st.global.u32 	[%rd24+8], %r82;
	st.global.u32 	[%rd25+8], %r83;
	add.s32 	%r88, %r86, %r2;
	mul.lo.s32 	%r89, %r88, 3;
	mul.wide.u32 	%rd26, %r89, 4;
	add.s64 	%rd27, %rd3, %rd26;
	st.global.u32 	[%rd27], %r82;
	add.s64 	%rd28, %rd2, %rd26;
	st.global.u32 	[%rd28], %r83;
	st.global.u32 	[%rd27+4], %r82;
	st.global.u32 	[%rd28+4], %r83;
	st.global.u32 	[%rd27+8], %r82;
	st.global.u32 	[%rd28+8], %r83;
	add.s32 	%r138, %r88, %r2;
	setp.lt.s32 	%p7, %r138, %r63;
	@%p7 bra 	$L__BB0_35;
$L__BB0_36:
	ret;

}


// ===== COMPILED SASS (sm_100) =====

	.target	sm_100

	.elftype	@"ET_EXEC"


//--------------------- .note.nv.tkinfo           --------------------------
	.section	.note.nv.tkinfo,"",@"SHT_NOTE"
	.sectionflags	@"SHF_NOTE_NV_TKINFO"
	.tkinfo
        /*0018*/ 	.word	0x00000002
        /*0030*/ 	.string	""
        /*0030*/ 	.string	"ptxas"
        /*0030*/ 	.string	"Cuda compilation tools, release 13.0, V13.0.88"
        /*0030*/ 	.string	"Build cuda_13.0.r13.0/compiler.36424714_0"
        /*0030*/ 	.string	"-arch sm_100 -m 64 "



//--------------------- .note.nv.cuinfo           --------------------------
	.section	.note.nv.cuinfo,"",@"SHT_NOTE"
	.sectionflags	@"SHF_NOTE_NV_CUINFO"
        /*0018*/ 	.short	0x0002
        /*001a*/ 	.short	0x0064
        /*001c*/ 	.short	0x0082
	.zero		2


//--------------------- .nv.info                  --------------------------
	.section	.nv.info,"",@"SHT_CUDA_INFO"
	.align	4


	//----- nvinfo : EIATTR_REGCOUNT
	.align		4
        /*0000*/ 	.byte	0x04, 0x2f
        /*0002*/ 	.short	(.L_1 - .L_0)
	.align		4
.L_0:
        /*0004*/ 	.word	index@(_Z11threenn_gpuiiiPKfS0_PfPi)
        /*0008*/ 	.word	0x00000028


	//----- nvinfo : EIATTR_FRAME_SIZE
	.align		4
.L_1:
        /*000c*/ 	.byte	0x04, 0x11
        /*000e*/ 	.short	(.L_3 - .L_2)
	.align		4
.L_2:
        /*0010*/ 	.word	index@(_Z11threenn_gpuiiiPKfS0_PfPi)
        /*0014*/ 	.word	0x00000000


	//----- nvinfo : EIATTR_MIN_STACK_SIZE
	.align		4
.L_3:
        /*0018*/ 	.byte	0x04, 0x12
        /*001a*/ 	.short	(.L_5 - .L_4)
	.align		4
.L_4:
        /*001c*/ 	.word	index@(_Z11threenn_gpuiiiPKfS0_PfPi)
        /*0020*/ 	.word	0x00000000
.L_5:


//--------------------- .nv.compat                --------------------------
	.section	.nv.compat,"",@"SHT_CUDA_COMPAT_INFO"
	.align	4
        /*0000*/ 	.byte	0x02, 0x09, 0x00, 0x00, 0x02, 0x02, 0x01, 0x00, 0x02, 0x05, 0x05, 0x00, 0x03, 0x07, 0x01, 0x01
        /*0010*/ 	.byte	0x02, 0x03, 0x00, 0x00, 0x02, 0x06, 0x01, 0x00, 0x04, 0x0b, 0x08, 0x00, 0x01, 0x00, 0x00, 0x00
        /*0020*/ 	.byte	0x00, 0x00, 0x00, 0x00


//--------------------- .nv.info._Z11threenn_gpuiiiPKfS0_PfPi --------------------------
	.section	.nv.info._Z11threenn_gpuiiiPKfS0_PfPi,"",@"SHT_CUDA_INFO"
	.sectionflags	@""
	.align	4


	//----- nvinfo : EIATTR_CUDA_API_VERSION
	.align		4
        /*0000*/ 	.byte	0x04, 0x37
        /*0002*/ 	.short	(.L_7 - .L_6)
.L_6:
        /*0004*/ 	.word	0x00000082


	//----- nvinfo : EIATTR_KPARAM_INFO
	.align		4
.L_7:
        /*0008*/ 	.byte	0x04, 0x17
        /*000a*/ 	.short	(.L_9 - .L_8)
.L_8:
        /*000c*/ 	.word	0x00000000
        /*0010*/ 	.short	0x0006
        /*0012*/ 	.short	0x0028
        /*0014*/ 	.byte	0x00, 0xf5, 0x21, 0x00


	//----- nvinfo : EIATTR_KPARAM_INFO
	.align		4
.L_9:
        /*0018*/ 	.byte	0x04, 0x17
        /*001a*/ 	.short	(.L_11 - .L_10)
.L_10:
        /*001c*/ 	.word	0x00000000
        /*0020*/ 	.short	0x0005
        /*0022*/ 	.short	0x0020
        /*0024*/ 	.byte	0x00, 0xf5, 0x21, 0x00


	//----- nvinfo : EIATTR_KPARAM_INFO
	.align		4
.L_11:
        /*0028*/ 	.byte	0x04, 0x17
        /*002a*/ 	.short	(.L_13 - .L_12)
.L_12:
        /*002c*/ 	.word	0x00000000
        /*0030*/ 	.short	0x0004
        /*0032*/ 	.short	0x0018
        /*0034*/ 	.byte	0x00, 0xf5, 0x21, 0x00


	//----- nvinfo : EIATTR_KPARAM_INFO
	.align		4
.L_13:
        /*0038*/ 	.byte	0x04, 0x17
        /*003a*/ 	.short	(.L_15 - .L_14)
.L_14:
        /*003c*/ 	.word	0x00000000
        /*0040*/ 	.short	0x0003
        /*0042*/ 	.short	0x0010
        /*0044*/ 	.byte	0x00, 0xf5, 0x21, 0x00


	//----- nvinfo : EIATTR_KPARAM_INFO
	.align		4
.L_15:
        /*0048*/ 	.byte	0x04, 0x17
        /*004a*/ 	.short	(.L_17 - .L_16)
.L_16:
        /*004c*/ 	.word	0x00000000
        /*0050*/ 	.short	0x0002
        /*0052*/ 	.short	0x0008
        /*0054*/ 	.byte	0x00, 0xf0, 0x11, 0x00


	//----- nvinfo : EIATTR_KPARAM_INFO
	.align		4
.L_17:
        /*0058*/ 	.byte	0x04, 0x17
        /*005a*/ 	.short	(.L_19 - .L_18)
.L_18:
        /*005c*/ 	.word	0x00000000
        /*0060*/ 	.short	0x0001
        /*0062*/ 	.short	0x0004
        /*0064*/ 	.byte	0x00, 0xf0, 0x11, 0x00


	//----- nvinfo : EIATTR_KPARAM_INFO
	.align		4
.L_19:
        /*0068*/ 	.byte	0x04, 0x17
        /*006a*/ 	.short	(.L_21 - .L_20)
.L_20:
        /*006c*/ 	.word	0x00000000
        /*0070*/ 	.short	0x0000
        /*0072*/ 	.short	0x0000
        /*0074*/ 	.byte	0x00, 0xf0, 0x11, 0x00


	//----- nvinfo : EIATTR_SPARSE_MMA_MASK
	.align		4
.L_21:
        /*0078*/ 	.byte	0x03, 0x50
        /*007a*/ 	.short	0x0000


	//----- nvinfo : EIATTR_MAXREG_COUNT
	.align		4
        /*007c*/ 	.byte	0x03, 0x1b
        /*007e*/ 	.short	0x00ff


	//----- nvinfo : EIATTR_MERCURY_ISA_VERSION
	.align		4
        /*0080*/ 	.byte	0x03, 0x5f
        /*0082*/ 	.short	0x0101


	//----- nvinfo : EIATTR_VRC_CTA_INIT_COUNT
	.align		4
        /*0084*/ 	.byte	0x02, 0x4a
	.zero		1
	.zero		1


	//----- nvinfo : EIATTR_EXIT_INSTR_OFFSETS
	.align		4
        /*0088*/ 	.byte	0x04, 0x1c
        /*008a*/ 	.short	(.L_23 - .L_22)


	//   ....[0]....
.L_22:
        /*008c*/ 	.word	0x000000a0


	//   ....[1]....
        /*0090*/ 	.word	0x00001710


	//   ....[2]....
        /*0094*/ 	.word	0x00001a10


	//   ....[3]....
        /*0098*/ 	.word	0x00001cd0


	//----- nvinfo : EIATTR_CRS_STACK_SIZE
	.align		4
.L_23:
        /*009c*/ 	.byte	0x04, 0x1e
        /*009e*/ 	.short	(.L_25 - .L_24)
.L_24:
        /*00a0*/ 	.word	0x00000000


	//----- nvinfo : EIATTR_CBANK_PARAM_SIZE
	.align		4
.L_25:
        /*00a4*/ 	.byte	0x03, 0x19
        /*00a6*/ 	.short	0x0030


	//----- nvinfo : EIATTR_PARAM_CBANK
	.align		4
        /*00a8*/ 	.byte	0x04, 0x0a
        /*00aa*/ 	.short	(.L_27 - .L_26)
	.align		4
.L_26:
        /*00ac*/ 	.word	index@(.nv.constant0._Z11threenn_gpuiiiPKfS0_PfPi)
        /*00b0*/ 	.short	0x0380
        /*00b2*/ 	.short	0x0030


	//----- nvinfo : EIATTR_SW_WAR
	.align		4
.L_27:
        /*00b4*/ 	.byte	0x04, 0x36
        /*00b6*/ 	.short	(.L_29 - .L_28)
.L_28:
        /*00b8*/ 	.word	0x00000008
.L_29:


//--------------------- .nv.callgraph             --------------------------
	.section	.nv.callgraph,"",@"SHT_CUDA_CALLGRAPH"
	.align	4
	.sectionentsize	8
	.align		4
        /*0000*/ 	.word	0x00000000
	.align		4
        /*0004*/ 	.word	0xffffffff
	.align		4
        /*0008*/ 	.word	0x00000000
	.align		4
        /*000c*/ 	.word	0xfffffffe
	.align		4
        /*0010*/ 	.word	0x00000000
	.align		4
        /*0014*/ 	.word	0xfffffffd
	.align		4
        /*0018*/ 	.word	0x00000000
	.align		4
        /*001c*/ 	.word	0xfffffffc


//--------------------- .text._Z11threenn_gpuiiiPKfS0_PfPi --------------------------
	.section	.text._Z11threenn_gpuiiiPKfS0_PfPi,"ax",@progbits
	.align	128
        .global         _Z11threenn_gpuiiiPKfS0_PfPi
        .type           _Z11threenn_gpuiiiPKfS0_PfPi,@function
        .size           _Z11threenn_gpuiiiPKfS0_PfPi,(.L_x_23 - _Z11threenn_gpuiiiPKfS0_PfPi)
        .other          _Z11threenn_gpuiiiPKfS0_PfPi,@"STO_CUDA_ENTRY STV_DEFAULT"
_Z11threenn_gpuiiiPKfS0_PfPi:
.text._Z11threenn_gpuiiiPKfS0_PfPi:
[----:B------:R-:W-:Y:S01]  /*0000*/  LDC R1, c[0x0][0x37c] ;  /* 0x0000df00ff017b82 */ /* 0x000fe20000000800 */
[----:B------:R-:W0:Y:S07]  /*0010*/  S2R R0, SR_TID.X ;  /* 0x0000000000007919 */ /* 0x000e2e0000002100 */
[----:B------:R-:W0:Y:S01]  /*0020*/  LDC R3, c[0x0][0x384] ;  /* 0x0000e100ff037b82 */ /* 0x000e220000000800 */
[----:B------:R-:W1:Y:S07]  /*0030*/  LDCU UR5, c[0x0][0x360] ;  /* 0x00006c00ff0577ac */ /* 0x000e6e0008000800 */
[----:B------:R-:W2:Y:S08]  /*0040*/  S2UR UR4, SR_CTAID.X ;  /* 0x00000000000479c3 */ /* 0x000eb00000002500 */
[----:B------:R-:W3:Y:S08]  /*0050*/  LDC R2, c[0x0][0x388] ;  /* 0x0000e200ff027b82 */ /* 0x000ef00000000800 */
[----:B------:R-:W4:Y:S01]  /*0060*/  LDC.64 R10, c[0x0][0x398] ;  /* 0x0000e600ff0a7b82 */ /* 0x000f220000000a00 */
[----:B0-----:R-:W-:Y:S01]  /*0070*/  ISETP.GE.AND P0, PT, R0, R3, PT ;  /* 0x000000030000720c */ /* 0x001fe20003f06270 */
[----:B--2---:R-:W-:-:S06]  /*0080*/  UIMAD UR4, UR4, 0x3, URZ ;  /* 0x00000003040478a4 */ /* 0x004fcc000f8e02ff */
[----:B---3--:R-:W-:-:S06]  /*0090*/  IMAD R7, R2, UR4, RZ ;  /* 0x0000000402077c24 */ /* 0x008fcc000f8e02ff */
[----:B-1----:R-:W-:Y:S05]  /*00a0*/  @P0 EXIT ;  /* 0x000000000000094d */ /* 0x002fea0003800000 */
[----:B------:R-:W0:Y:S01]  /*00b0*/  LDC.64 R4, c[0x0][0x3a8] ;  /* 0x0000ea00ff047b82 */ /* 0x000e220000000a00 */
[----:B------:R-:W-:Y:S01]  /*00c0*/  ISETP.GE.AND P0, PT, R2, 0x1, PT ;  /* 0x000000010200780c */ /* 0x000fe20003f06270 */
[----:B------:R-:W-:Y:S01]  /*00d0*/  IMAD R13, R3, UR4, RZ ;  /* 0x00000004030d7c24 */ /* 0x000fe2000f8e02ff */
[----:B------:R-:W1:Y:S01]  /*00e0*/  LDCU.64 UR6, c[0x0][0x358] ;  /* 0x00006b00ff0677ac */ /* 0x000e620008000a00 */
[----:B----4-:R-:W-:-:S04]  /*00f0*/  IMAD.WIDE R10, R7, 0x4, R10 ;  /* 0x00000004070a7825 */ /* 0x010fc800078e020a */
[----:B------:R-:W2:Y:S01]  /*0100*/  LDC.64 R8, c[0x0][0x3a0] ;  /* 0x0000e800ff087b82 */ /* 0x000ea20000000a00 */
[----:B0-----:R-:W-:-:S04]  /*0110*/  IMAD.WIDE R4, R13, 0x4, R4 ;  /* 0x000000040d047825 */ /* 0x001fc800078e0204 */
[----:B--2---:R-:W-:Y:S01]  /*0120*/  IMAD.WIDE R8, R13, 0x4, R8 ;  /* 0x000000040d087825 */ /* 0x004fe200078e0208 */
[----:B-1----:R-:W-:Y:S06]  /*0130*/  @!P0 BRA `(.L_x_0) ;  /* 0x0000001400788947 */ /* 0x002fec0003800000 */
.L_x_17:
[----:B0-----:R-:W0:Y:S01]  /*0140*/  LDCU.64 UR8, c[0x0][0x390] ;  /* 0x00007200ff0877ac */ /* 0x001e220008000a00 */
[----:B------:R-:W-:Y:S01]  /*0150*/  IMAD R2, R0, 0x3, RZ ;  /* 0x0000000300027824 */ /* 0x000fe200078e02ff */
[----:B------:R-:W-:Y:S01]  /*0160*/  SHF.R.S32.HI R3, RZ, 0x1f, R13 ;  /* 0x0000001fff037819 */ /* 0x000fe2000001140d */
[----:B------:R-:W1:Y:S03]  /*0170*/  LDC R19, c[0x0][0x388] ;  /* 0x0000e200ff137b82 */ /* 0x000e660000000800 */
[----:B------:R-:W-:-:S04]  /*0180*/  IADD3 R2, P0, PT, R2, R13, RZ ;  /* 0x0000000d02027210 */ /* 0x000fc80007f1e0ff */
[----:B------:R-:W-:Y:S02]  /*0190*/  IADD3.X R3, PT, PT, RZ, R3, RZ, P0, !PT ;  /* 0x00000003ff037210 */ /* 0x000fe400007fe4ff */
[----:B0-----:R-:W-:-:S04]  /*01a0*/  LEA R20, P0, R2, UR8, 0x2 ;  /* 0x0000000802147c11 */ /* 0x001fc8000f8010ff */
[----:B------:R-:W-:-:S05]  /*01b0*/  LEA.HI.X R21, R2, UR9, R3, 0x2, P0 ;  /* 0x0000000902157c11 */ /* 0x000fca00080f1403 */
[----:B-----5:R0:W5:Y:S04]  /*01c0*/  LDG.E R12, desc[UR6][R20.64] ;  /* 0x00000006140c7981 */ /* 0x020168000c1e1900 */
[----:B------:R0:W5:Y:S04]  /*01d0*/  LDG.E R14, desc[UR6][R20.64+0x4] ;  /* 0x00000406140e7981 */ /* 0x000168000c1e1900 */
[----:B------:R0:W5:Y:S01]  /*01e0*/  LDG.E R15, desc[UR6][R20.64+0x8] ;  /* 0x00000806140f7981 */ /* 0x000162000c1e1900 */
[----:B-1----:R-:W-:Y:S01]  /*01f0*/  ISETP.GE.U32.AND P0, PT, R19, 0x4, PT ;  /* 0x000000041300780c */ /* 0x002fe20003f06070 */
[----:B------:R-:W-:-:S02]  /*0200*/  HFMA2 R18, -RZ, RZ, 0, 0 ;  /* 0x00000000ff127431 */ /* 0x000fc400000001ff */
[----:B------:R-:W-:Y:S02]  /*0210*/  IMAD.MOV.U32 R29, RZ, RZ, RZ ;  /* 0x000000ffff1d7224 */ /* 0x000fe400078e00ff */
[----:B------:R-:W-:Y:S01]  /*0220*/  HFMA2 R5, -RZ, RZ, 8.4765625, 916.5 ;  /* 0x483d6329ff057431 */ /* 0x000fe200000001ff */
[----:B------:R-:W-:Y:S01]  /*0230*/  CS2R R16, SRZ ;  /* 0x0000000000107805 */ /* 0x000fe2000001ff00 */
[----:B------:R-:W-:Y:S01]  /*0240*/  IMAD.MOV.U32 R6, RZ, RZ, -0xe3ca35b ;  /* 0xf1c35ca5ff067424 */ /* 0x000fe200078e00ff */
[----:B------:R-:W-:Y:S01]  /*0250*/  MOV R7, 0x483d6329 ;  /* 0x483d632900077802 */ /* 0x000fe20000000f00 */
[----:B------:R-:W-:Y:S01]  /*0260*/  IMAD.MOV.U32 R4, RZ, RZ, -0xe3ca35b ;  /* 0xf1c35ca5ff047424 */ /* 0x000fe200078e00ff */
[----:B------:R-:W-:Y:S01]  /*0270*/  MOV R3, 0x483d6329 ;  /* 0x483d632900037802 */ /* 0x000fe20000000f00 */
[----:B------:R-:W-:Y:S02]  /*0280*/  IMAD.MOV.U32 R2, RZ, RZ, -0xe3ca35b ;  /* 0xf1c35ca5ff027424 */ /* 0x000fe400078e00ff */
[----:B0-----:R-:W-:Y:S05]  /*0290*/  @!P0 BRA `(.L_x_1) ;  /* 0x00000008006c8947 */ /* 0x001fea0003800000 */
[----:B------:R-:W-:Y:S01]  /*02a0*/  LOP3.LUT R19, R19, 0x7ffffffc, RZ, 0xc0, !PT ;  /* 0x7ffffffc13137812 */ /* 0x000fe200078ec0ff */
[----:B------:R-:W-:Y:S01]  /*02b0*/  IMAD.MOV.U32 R28, RZ, RZ, RZ ;  /* 0x000000ffff1c7224 */ /* 0x000fe200078e00ff */
[----:B------:R-:W-:Y:S02]  /*02c0*/  CS2R R16, SRZ ;  /* 0x0000000000107805 */ /* 0x000fe4000001ff00 */
[----:B------:R-:W-:Y:S01]  /*02d0*/  MOV R18, RZ ;  /* 0x000000ff00127202 */ /* 0x000fe20000000f00 */
[----:B------:R-:W-:Y:S01]  /*02e0*/  IMAD.MOV.U32 R6, RZ, RZ, -0xe3ca35b ;  /* 0xf1c35ca5ff067424 */ /* 0x000fe200078e00ff */
[----:B------:R-:W-:-:S07]  /*02f0*/  MOV R7, 0x483d6329 ;  /* 0x483d632900077802 */ /* 0x000fce0000000f00 */
.L_x_10:
[----:B------:R-:W-:-:S04]  /*0300*/  IMAD R23, R28, 0x3, RZ ;  /* 0x000000031c177824 */ /* 0x000fc800078e02ff */
[----:B------:R-:W-:-:S05]  /*0310*/  IMAD.WIDE.U32 R24, R23, 0x4, R10 ;  /* 0x0000000417187825 */ /* 0x000fca00078e000a */
[----:B------:R-:W2:Y:S04]  /*0320*/  LDG.E R29, desc[UR6][R24.64+0x4] ;  /* 0x00000406181d7981 */ /* 0x000ea8000c1e1900 */
[----:B------:R-:W3:Y:S01]  /*0330*/  LDG.E R27, desc[UR6][R24.64] ;  /* 0x00000006181b7981 */ /* 0x000ee2000c1e1900 */
[----:B------:R-:W-:-:S03]  /*0340*/  VIADD R21, R23, 0x6 ;  /* 0x0000000617157836 */ /* 0x000fc60000000000 */
[----:B------:R-:W4:Y:S01]  /*0350*/  LDG.E R26, desc[UR6][R24.64+0x8] ;  /* 0x00000806181a7981 */ /* 0x000f22000c1e1900 */
[----:B------:R-:W-:-:S03]  /*0360*/  IMAD.WIDE.U32 R20, R21, 0x4, R10 ;  /* 0x0000000415147825 */ /* 0x000fc600078e000a */
[----:B------:R-:W4:Y:S04]  /*0370*/  LDG.E R33, desc[UR6][R24.64+0x10] ;  /* 0x0000100618217981 */ /* 0x000f28000c1e1900 */
[----:B------:R-:W4:Y:S01]  /*0380*/  LDG.E R31, desc[UR6][R20.64+0x4] ;  /* 0x00000406141f7981 */ /* 0x000f22000c1e1900 */
[----:B------:R-:W-:-:S03]  /*0390*/  IADD3 R23, PT, PT, R23, 0x9, RZ ;  /* 0x0000000917177810 */ /* 0x000fc60007ffe0ff */
[----:B------:R-:W4:Y:S04]  /*03a0*/  LDG.E R37, desc[UR6][R24.64+0xc] ;  /* 0x00000c0618257981 */ /* 0x000f28000c1e1900 */
[----:B------:R-:W4:Y:S04]  /*03b0*/  LDG.E R35, desc[UR6][R20.64] ;  /* 0x0000000614237981 */ /* 0x000f28000c1e1900 */
[----:B------:R0:W4:Y:S01]  /*03c0*/  LDG.E R30, desc[UR6][R24.64+0x14] ;  /* 0x00001406181e7981 */ /* 0x000122000c1e1900 */
[----:B------:R-:W-:-:S03]  /*03d0*/  IMAD.WIDE.U32 R22, R23, 0x4, R10 ;  /* 0x0000000417167825 */ /* 0x000fc600078e000a */
[----:B------:R-:W4:Y:S04]  /*03e0*/  LDG.E R20, desc[UR6][R20.64+0x8] ;  /* 0x0000080614147981 */ /* 0x000f28000c1e1900 */
[----:B------:R-:W4:Y:S04]  /*03f0*/  LDG.E R32, desc[UR6][R22.64+0x4] ;  /* 0x0000040616207981 */ /* 0x000f28000c1e1900 */
[----:B------:R-:W4:Y:S04]  /*0400*/  LDG.E R34, desc[UR6][R22.64] ;  /* 0x0000000616227981 */ /* 0x000f28000c1e1900 */
[----:B------:R1:W4:Y:S01]  /*0410*/  LDG.E R36, desc[UR6][R22.64+0x8] ;  /* 0x0000080616247981 */ /* 0x000322000c1e1900 */
[----:B------:R-:W-:Y:S01]  /*0420*/  BSSY.RECONVERGENT B0, `(.L_x_2) ;  /* 0x0000032000007945 */ /* 0x000fe20003800200 */
[----:B--2--5:R-:W-:Y:S01]  /*0430*/  FADD R29, -R14, R29 ;  /* 0x0000001d0e1d7221 */ /* 0x024fe20000000100 */
[----:B---3--:R-:W-:-:S03]  /*0440*/  FADD R27, -R12, R27 ;  /* 0x0000001b0c1b7221 */ /* 0x008fc60000000100 */
[----:B------:R-:W-:Y:S01]  /*0450*/  FMUL R29, R29, R29 ;  /* 0x0000001d1d1d7220 */ /* 0x000fe20000400000 */
[----:B----4-:R-:W-:-:S03]  /*0460*/  FADD R26, -R15, R26 ;  /* 0x0000001a0f1a7221 */ /* 0x010fc60000000100 */
[----:B------:R-:W-:-:S04]  /*0470*/  FFMA R29, R27, R27, R29 ;  /* 0x0000001b1b1d7223 */ /* 0x000fc8000000001d */
[----:B------:R-:W-:Y:S01]  /*0480*/  FFMA R26, R26, R26, R29 ;  /* 0x0000001a1a1a7223 */ /* 0x000fe2000000001d */
[C---:B------:R-:W-:Y:S01]  /*0490*/  FADD R33, -R14.reuse, R33 ;  /* 0x000000210e217221 */ /* 0x040fe20000000100 */
[----:B------:R-:W-:-:S04]  /*04a0*/  FADD R31, -R14, R31 ;  /* 0x0000001f0e1f7221 */ /* 0x000fc80000000100 */
[----:B------:R-:W2:Y:S01]  /*04b0*/  F2F.F64.F32 R26, R26 ;  /* 0x0000001a001a7310 */ /* 0x000ea20000201800 */
[C---:B------:R-:W-:Y:S01]  /*04c0*/  FADD R37, -R12.reuse, R37 ;  /* 0x000000250c257221 */ /* 0x040fe20000000100 */
[----:B0-----:R-:W-:Y:S01]  /*04d0*/  FMUL R24, R33, R33 ;  /* 0x0000002121187220 */ /* 0x001fe20000400000 */
[----:B-1----:R-:W-:Y:S01]  /*04e0*/  FMUL R22, R31, R31 ;  /* 0x0000001f1f167220 */ /* 0x002fe20000400000 */
[----:B------:R-:W-:Y:S02]  /*04f0*/  FADD R35, -R12, R35 ;  /* 0x000000230c237221 */ /* 0x000fe40000000100 */
[----:B------:R-:W-:Y:S01]  /*0500*/  FFMA R24, R37, R37, R24 ;  /* 0x0000002525187223 */ /* 0x000fe20000000018 */
[----:B------:R-:W-:Y:S01]  /*0510*/  FADD R21, -R15, R30 ;  /* 0x0000001e0f157221 */ /* 0x000fe20000000100 */
[----:B------:R-:W-:Y:S01]  /*0520*/  FFMA R22, R35, R35, R22 ;  /* 0x0000002323167223 */ /* 0x000fe20000000016 */
[----:B------:R-:W-:Y:S02]  /*0530*/  FADD R23, -R15, R20 ;  /* 0x000000140f177221 */ /* 0x000fe40000000100 */
[----:B------:R-:W-:Y:S01]  /*0540*/  FFMA R21, R21, R21, R24 ;  /* 0x0000001515157223 */ /* 0x000fe20000000018 */
[----:B--2---:R-:W-:Y:S01]  /*0550*/  DSETP.GT.AND P0, PT, R2, R26, PT ;  /* 0x0000001a0200722a */ /* 0x004fe20003f04000 */
[----:B------:R-:W-:Y:S01]  /*0560*/  FFMA R22, R23, R23, R22 ;  /* 0x0000001717167223 */ /* 0x000fe20000000016 */
[----:B------:R-:W-:-:S03]  /*0570*/  FADD R32, -R14, R32 ;  /* 0x000000200e207221 */ /* 0x000fc60000000100 */
[----:B------:R-:W0:Y:S01]  /*0580*/  F2F.F64.F32 R20, R21 ;  /* 0x0000001500147310 */ /* 0x000e220000201800 */
[----:B------:R-:W-:Y:S01]  /*0590*/  FADD R34, -R12, R34 ;  /* 0x000000220c227221 */ /* 0x000fe20000000100 */
[----:B------:R-:W-:-:S06]  /*05a0*/  FMUL R25, R32, R32 ;  /* 0x0000002020197220 */ /* 0x000fcc0000400000 */
[----:B------:R-:W1:Y:S01]  /*05b0*/  F2F.F64.F32 R22, R22 ;  /* 0x0000001600167310 */ /* 0x000e620000201800 */
[----:B------:R-:W-:Y:S01]  /*05c0*/  FFMA R25, R34, R34, R25 ;  /* 0x0000002222197223 */ /* 0x000fe20000000019 */
[----:B------:R-:W-:Y:S01]  /*05d0*/  FADD R36, -R15, R36 ;  /* 0x000000240f247221 */ /* 0x000fe20000000100 */
[----:B------:R-:W-:Y:S01]  /*05e0*/  IMAD.MOV.U32 R29, RZ, RZ, R28 ;  /* 0x000000ffff1d7224 */ /* 0x000fe200078e001c */
[----:B------:R-:W-:Y:S02]  /*05f0*/  MOV R24, R26 ;  /* 0x0000001a00187202 */ /* 0x000fe40000000f00 */
[----:B------:R-:W-:Y:S01]  /*0600*/  FFMA R36, R36, R36, R25 ;  /* 0x0000002424247223 */ /* 0x000fe20000000019 */
[----:B------:R-:W-:Y:S01]  /*0610*/  IMAD.MOV.U32 R25, RZ, RZ, R27 ;  /* 0x000000ffff197224 */ /* 0x000fe200078e001b */
[----:B0-----:R-:W-:Y:S06]  /*0620*/  @P0 BRA `(.L_x_3) ;  /* 0x0000000000440947 */ /* 0x001fec0003800000 */
[----:B------:R-:W-:Y:S01]  /*0630*/  DSETP.GT.AND P1, PT, R4, R26, PT ;  /* 0x0000001a0400722a */ /* 0x000fe20003f24000 */
[----:B------:R-:W-:Y:S01]  /*0640*/  MOV R24, R2 ;  /* 0x0000000200187202 */ /* 0x000fe20000000f00 */
[----:B------:R-:W-:Y:S01]  /*0650*/  IMAD.MOV.U32 R25, RZ, RZ, R3 ;  /* 0x000000ffff197224 */ /* 0x000fe200078e0003 */
[----:B------:R-:W-:Y:S01]  /*0660*/  MOV R29, R18 ;  /* 0x00000012001d7202 */ /* 0x000fe20000000f00 */
[----:B------:R-:W-:Y:S01]  /*0670*/  IMAD.MOV.U32 R18, RZ, RZ, R28 ;  /* 0x000000ffff127224 */ /* 0x000fe200078e001c */
[----:B------:R-:W-:Y:S01]  /*0680*/  MOV R2, R26 ;  /* 0x0000001a00027202 */ /* 0x000fe20000000f00 */
[----:B------:R-:W-:-:S08]  /*0690*/  IMAD.MOV.U32 R3, RZ, RZ, R27 ;  /* 0x000000ffff037224 */ /* 0x000fd000078e001b */
[----:B------:R-:W-:Y:S01]  /*06a0*/  @!P1 DSETP.GT.AND P0, PT, R6, R26, PT ;  /* 0x0000001a0600922a */ /* 0x000fe20003f04000 */
[----:B------:R-:W-:Y:S01]  /*06b0*/  @!P1 MOV R18, R17 ;  /* 0x0000001100129202 */ /* 0x000fe20000000f00 */
[----:B------:R-:W-:Y:S01]  /*06c0*/  @!P1 IMAD.MOV.U32 R3, RZ, RZ, R5 ;  /* 0x000000ffff039224 */ /* 0x000fe200078e0005 */
[----:B------:R-:W-:-:S03]  /*06d0*/  @!P1 MOV R2, R4 ;  /* 0x0000000400029202 */ /* 0x000fc60000000f00 */
[----:B------:R-:W-:Y:S02]  /*06e0*/  @!P1 SEL R16, R28, R16, P0 ;  /* 0x000000101c109207 */ /* 0x000fe40000000000 */
[----:B------:R-:W-:Y:S02]  /*06f0*/  @!P1 FSEL R7, R27, R7, P0 ;  /* 0x000000071b079208 */ /* 0x000fe40000000000 */
[----:B------:R-:W-:Y:S01]  /*0700*/  @!P1 FSEL R6, R26, R6, P0 ;  /* 0x000000061a069208 */ /* 0x000fe20000000000 */
[----:B------:R-:W-:Y:S02]  /*0710*/  @!P1 IMAD.MOV.U32 R17, RZ, RZ, R16 ;  /* 0x000000ffff119224 */ /* 0x000fe400078e0010 */
[----:B------:R-:W-:Y:S01]  /*0720*/  @!P1 IMAD.MOV.U32 R5, RZ, RZ, R7 ;  /* 0x000000ffff059224 */ /* 0x000fe200078e0007 */
[----:B------:R-:W-:-:S07]  /*0730*/  @!P1 MOV R4, R6 ;  /* 0x0000000600049202 */ /* 0x000fce0000000f00 */
.L_x_3:
[----:B------:R-:W-:Y:S05]  /*0740*/  BSYNC.RECONVERGENT B0 ;  /* 0x0000000000007941 */ /* 0x000fea0003800200 */
.L_x_2:
[----:B------:R-:W-:Y:S01]  /*0750*/  DSETP.GT.AND P0, PT, R24, R20, PT ;  /* 0x000000141800722a */ /* 0x000fe20003f04000 */
[----:B------:R0:W2:Y:S01]  /*0760*/  F2F.F64.F32 R26, R36 ;  /* 0x00000024001a7310 */ /* 0x0000a20000201800 */
[----:B------:R-:W-:Y:S01]  /*0770*/  IADD3 R30, PT, PT, R28, 0x1, RZ ;  /* 0x000000011c1e7810 */ /* 0x000fe20007ffe0ff */
[----:B------:R-:W-:Y:S01]  /*0780*/  BSSY.RECONVERGENT B0, `(.L_x_4) ;  /* 0x0000016000007945 */ /* 0x000fe20003800200 */
[----:B------:R-:W-:Y:S01]  /*0790*/  MOV R6, R20 ;  /* 0x0000001400067202 */ /* 0x000fe20000000f00 */
[----:B------:R-:W-:Y:S02]  /*07a0*/  IMAD.MOV.U32 R7, RZ, RZ, R21 ;  /* 0x000000ffff077224 */ /* 0x000fe400078e0015 */
[----:B------:R-:W-:-:S07]  /*07b0*/  IMAD.MOV.U32 R16, RZ, RZ, R30 ;  /* 0x000000ffff107224 */ /* 0x000fce00078e001e */
[----:B0-----:R-:W-:Y:S05]  /*07c0*/  @P0 BRA `(.L_x_5) ;  /* 0x0000000000440947 */ /* 0x001fea0003800000 */
        /* <DEDUP_REMOVED lines=17> */
.L_x_5:
[----:B------:R-:W-:Y:S05]  /*08e0*/  BSYNC.RECONVERGENT B0 ;  /* 0x0000000000007941 */ /* 0x000fea0003800200 */
.L_x_4:
[----:B-1----:R-:W-:Y:S01]  /*08f0*/  DSETP.GT.AND P0, PT, R6, R22, PT ;  /* 0x000000160600722a */ /* 0x002fe20003f04000 */
[----:B------:R-:W-:Y:S01]  /*0900*/  IADD3 R21, PT, PT, R28, 0x2, RZ ;  /* 0x000000021c157810 */ /* 0x000fe20007ffe0ff */
[----:B------:R-:W-:Y:S01]  /*0910*/  BSSY.RECONVERGENT B0, `(.L_x_6) ;  /* 0x0000016000007945 */ /* 0x000fe20003800200 */
[----:B------:R-:W-:Y:S01]  /*0920*/  MOV R4, R22 ;  /* 0x0000001600047202 */ /* 0x000fe20000000f00 */
[----:B------:R-:W-:Y:S02]  /*0930*/  IMAD.MOV.U32 R5, RZ, RZ, R23 ;  /* 0x000000ffff057224 */ /* 0x000fe400078e0017 */
[----:B------:R-:W-:-:S08]  /*0940*/  IMAD.MOV.U32 R17, RZ, RZ, R21 ;  /* 0x000000ffff117224 */ /* 0x000fd000078e0015 */
[----:B------:R-:W-:Y:S05]  /*0950*/  @P0 BRA `(.L_x_7) ;  /* 0x0000000000440947 */ /* 0x000fea0003800000 */
        /* <DEDUP_REMOVED lines=17> */
.L_x_7:
[----:B------:R-:W-:Y:S05]  /*0a70*/  BSYNC.RECONVERGENT B0 ;  /* 0x0000000000007941 */ /* 0x000fea0003800200 */
.L_x_6:
[----:B--2---:R-:W-:Y:S01]  /*0a80*/  DSETP.GT.AND P0, PT, R4, R26, PT ;  /* 0x0000001a0400722a */ /* 0x004fe20003f04000 */
        /* <DEDUP_REMOVED lines=23> */
.L_x_9:
[----:B------:R-:W-:Y:S05]  /*0c00*/  BSYNC.RECONVERGENT B0 ;  /* 0x0000000000007941 */ /* 0x000fea0003800200 */
.L_x_8:
[----:B------:R-:W-:-:S04]  /*0c10*/  IADD3 R28, PT, PT, R28, 0x4, RZ ;  /* 0x000000041c1c7810 */ /* 0x000fc80007ffe0ff */
[----:B------:R-:W-:-:S13]  /*0c20*/  ISETP.NE.AND P0, PT, R28, R19, PT ;  /* 0x000000131c00720c */ /* 0x000fda0003f05270 */
[----:B------:R-:W-:Y:S05]  /*0c30*/  @P0 BRA `(.L_x_10) ;  /* 0xfffffff400b00947 */ /* 0x000fea000383ffff */
[----:B------:R-:W-:-:S07]  /*0c40*/  IMAD.MOV.U32 R29, RZ, RZ, R19 ;  /* 0x000000ffff1d7224 */ /* 0x000fce00078e0013 */
.L_x_1:
[----:B------:R-:W0:Y:S01]  /*0c50*/  LDC R28, c[0x0][0x388] ;  /* 0x0000e200ff1c7b82 */ /* 0x000e220000000800 */
[----:B------:R-:W-:Y:S01]  /*0c60*/  MOV R27, R18 ;  /* 0x00000012001b7202 */ /* 0x000fe20000000f00 */
[----:B------:R-:W-:Y:S01]  /*0c70*/  IMAD.MOV.U32 R26, RZ, RZ, R17 ;  /* 0x000000ffff1a7224 */ /* 0x000fe200078e0011 */
[----:B------:R-:W-:Y:S01]  /*0c80*/  MOV R19, R16 ;  /* 0x0000001000137202 */ /* 0x000fe20000000f00 */
[----:B------:R-:W-:Y:S01]  /*0c90*/  IMAD.MOV.U32 R24, RZ, RZ, R2 ;  /* 0x000000ffff187224 */ /* 0x000fe200078e0002 */
[----:B------:R-:W-:Y:S01]  /*0ca0*/  MOV R25, R3 ;  /* 0x0000000300197202 */ /* 0x000fe20000000f00 */
[----:B------:R-:W-:Y:S01]  /*0cb0*/  IMAD.MOV.U32 R20, RZ, RZ, R4 ;  /* 0x000000ffff147224 */ /* 0x000fe200078e0004 */
[----:B------:R-:W-:Y:S01]  /*0cc0*/  MOV R21, R5 ;  /* 0x0000000500157202 */ /* 0x000fe20000000f00 */
[----:B------:R-:W-:Y:S01]  /*0cd0*/  IMAD.MOV.U32 R22, RZ, RZ, R6 ;  /* 0x000000ffff167224 */ /* 0x000fe200078e0006 */
[----:B------:R-:W-:Y:S02]  /*0ce0*/  MOV R23, R7 ;  /* 0x0000000700177202 */ /* 0x000fe40000000f00 */
[----:B0-----:R-:W-:-:S13]  /*0cf0*/  LOP3.LUT P0, RZ, R28, 0x3, RZ, 0xc0, !PT ;  /* 0x000000031cff7812 */ /* 0x001fda000780c0ff */
[----:B------:R-:W-:Y:S05]  /*0d00*/  @!P0 BRA `(.L_x_11) ;  /* 0x0000000800288947 */ /* 0x000fea0003800000 */
[----:B------:R-:W-:-:S04]  /*0d10*/  IMAD R31, R29, 0x3, RZ ;  /* 0x000000031d1f7824 */ /* 0x000fc800078e02ff */
[----:B------:R-:W-:-:S05]  /*0d20*/  IMAD.WIDE.U32 R20, R31, 0x4, R10 ;  /* 0x000000041f147825 */ /* 0x000fca00078e000a */
[----:B------:R-:W2:Y:S04]  /*0d30*/  LDG.E R23, desc[UR6][R20.64+0x4] ;  /* 0x0000040614177981 */ /* 0x000ea8000c1e1900 */
[----:B------:R-:W3:Y:S04]  /*0d40*/  LDG.E R19, desc[UR6][R20.64] ;  /* 0x0000000614137981 */ /* 0x000ee8000c1e1900 */
[----:B------:R0:W4:Y:S01]  /*0d50*/  LDG.E R22, desc[UR6][R20.64+0x8] ;  /* 0x0000080614167981 */ /* 0x000122000c1e1900 */
[----:B------:R-:W-:Y:S01]  /*0d60*/  LOP3.LUT R28, R28, 0x3, RZ, 0xc0, !PT ;  /* 0x000000031c1c7812 */ /* 0x000fe200078ec0ff */
[----:B------:R-:W-:Y:S01]  /*0d70*/  BSSY.RECONVERGENT B0, `(.L_x_12) ;  /* 0x0000020000007945 */ /* 0x000fe20003800200 */
[----:B------:R-:W-:Y:S01]  /*0d80*/  IMAD.MOV.U32 R27, RZ, RZ, R29 ;  /* 0x000000ffff1b7224 */ /* 0x000fe200078e001d */
[----:B------:R-:W-:-:S02]  /*0d90*/  MOV R26, R18 ;  /* 0x00000012001a7202 */ /* 0x000fc40000000f00 */
[----:B------:R-:W-:Y:S02]  /*0da0*/  ISETP.NE.AND P0, PT, R28, 0x1, PT ;  /* 0x000000011c00780c */ /* 0x000fe40003f05270 */
[----:B0-----:R-:W-:Y:S01]  /*0db0*/  MOV R20, R2 ;  /* 0x0000000200147202 */ /* 0x001fe20000000f00 */
[----:B------:R-:W-:Y:S02]  /*0dc0*/  IMAD.MOV.U32 R21, RZ, RZ, R3 ;  /* 0x000000ffff157224 */ /* 0x000fe400078e0003 */
[----:B--2--5:R-:W-:Y:S01]  /*0dd0*/  FADD R23, -R14, R23 ;  /* 0x000000170e177221 */ /* 0x024fe20000000100 */
[----:B---3--:R-:W-:-:S03]  /*0de0*/  FADD R19, -R12, R19 ;  /* 0x000000130c137221 */ /* 0x008fc60000000100 */
[----:B------:R-:W-:Y:S01]  /*0df0*/  FMUL R24, R23, R23 ;  /* 0x0000001717187220 */ /* 0x000fe20000400000 */
[----:B----4-:R-:W-:-:S03]  /*0e00*/  FADD R23, -R15, R22 ;  /* 0x000000160f177221 */ /* 0x010fc60000000100 */
[----:B------:R-:W-:Y:S01]  /*0e10*/  FFMA R24, R19, R19, R24 ;  /* 0x0000001313187223 */ /* 0x000fe20000000018 */
[----:B------:R-:W-:Y:S01]  /*0e20*/  IMAD.MOV.U32 R19, RZ, RZ, R17 ;  /* 0x000000ffff137224 */ /* 0x000fe200078e0011 */
[----:B------:R-:W-:Y:S02]  /*0e30*/  MOV R22, R4 ;  /* 0x0000000400167202 */ /* 0x000fe40000000f00 */
[----:B------:R-:W-:Y:S01]  /*0e40*/  FFMA R30, R23, R23, R24 ;  /* 0x00000017171e7223 */ /* 0x000fe20000000018 */
[----:B------:R-:W-:-:S03]  /*0e50*/  IMAD.MOV.U32 R23, RZ, RZ, R5 ;  /* 0x000000ffff177224 */ /* 0x000fc600078e0005 */
[----:B------:R-:W0:Y:S02]  /*0e60*/  F2F.F64.F32 R24, R30 ;  /* 0x0000001e00187310 */ /* 0x000e240000201800 */
[----:B0-----:R-:W-:-:S14]  /*0e70*/  DSETP.GT.AND P1, PT, R2, R24, PT ;  /* 0x000000180200722a */ /* 0x001fdc0003f24000 */
[----:B------:R-:W-:Y:S05]  /*0e80*/  @P1 BRA `(.L_x_13) ;  /* 0x0000000000381947 */ /* 0x000fea0003800000 */
[----:B------:R-:W-:Y:S01]  /*0e90*/  DSETP.GT.AND P2, PT, R4, R24, PT ;  /* 0x000000180400722a */ /* 0x000fe20003f44000 */
[----:B------:R-:W-:Y:S01]  /*0ea0*/  MOV R20, R24 ;  /* 0x0000001800147202 */ /* 0x000fe20000000f00 */
[----:B------:R-:W-:Y:S01]  /*0eb0*/  IMAD.MOV.U32 R21, RZ, RZ, R25 ;  /* 0x000000ffff157224 */ /* 0x000fe200078e0019 */
[----:B------:R-:W-:Y:S01]  /*0ec0*/  MOV R26, R29 ;  /* 0x0000001d001a7202 */ /* 0x000fe20000000f00 */
[----:B------:R-:W-:-:S10]  /*0ed0*/  IMAD.MOV.U32 R27, RZ, RZ, R18 ;  /* 0x000000ffff1b7224 */ /* 0x000fd400078e0012 */
[----:B------:R-:W-:Y:S01]  /*0ee0*/  @!P2 DSETP.GT.AND P1, PT, R6, R24, PT ;  /* 0x000000180600a22a */ /* 0x000fe20003f24000 */
[----:B------:R-:W-:Y:S01]  /*0ef0*/  @!P2 IMAD.MOV.U32 R20, RZ, RZ, R4 ;  /* 0x000000ffff14a224 */ /* 0x000fe200078e0004 */
[----:B------:R-:W-:Y:S01]  /*0f00*/  @!P2 MOV R21, R5 ;  /* 0x000000050015a202 */ /* 0x000fe20000000f00 */
[----:B------:R-:W-:-:S03]  /*0f10*/  @!P2 IMAD.MOV.U32 R26, RZ, RZ, R17 ;  /* 0x000000ffff1aa224 */ /* 0x000fc600078e0011 */
[----:B------:R-:W-:Y:S02]  /*0f20*/  @!P2 FSEL R22, R24, R6, P1 ;  /* 0x000000061816a208 */ /* 0x000fe40000800000 */
[----:B------:R-:W-:Y:S02]  /*0f30*/  @!P2 FSEL R23, R25, R7, P1 ;  /* 0x000000071917a208 */ /* 0x000fe40000800000 */
[----:B------:R-:W-:Y:S02]  /*0f40*/  @!P2 SEL R19, R29, R16, P1 ;  /* 0x000000101d13a207 */ /* 0x000fe40000800000 */
[----:B------:R-:W-:Y:S02]  /*0f50*/  MOV R24, R2 ;  /* 0x0000000200187202 */ /* 0x000fe40000000f00 */
[----:B------:R-:W-:-:S07]  /*0f60*/  MOV R25, R3 ;  /* 0x0000000300197202 */ /* 0x000fce0000000f00 */
.L_x_13:
[----:B------:R-:W-:Y:S05]  /*0f70*/  BSYNC.RECONVERGENT B0 ;  /* 0x0000000000007941 */ /* 0x000fea0003800200 */
.L_x_12:
[----:B------:R-:W-:Y:S04]  /*0f80*/  BSSY.RECONVERGENT B0, `(.L_x_11) ;  /* 0x0000062000007945 */ /* 0x000fe80003800200 */
[----:B------:R-:W-:Y:S05]  /*0f90*/  @!P0 BRA `(.L_x_14) ;  /* 0x0000000400808947 */ /* 0x000fea0003800000 */
[----:B------:R-:W-:-:S05]  /*0fa0*/  IMAD.WIDE.U32 R2, R31, 0x4, R10 ;  /* 0x000000041f027825 */ /* 0x000fca00078e000a */
[----:B------:R-:W2:Y:S04]  /*0fb0*/  LDG.E R7, desc[UR6][R2.64+0x10] ;  /* 0x0000100602077981 */ /* 0x000ea8000c1e1900 */
[----:B------:R-:W3:Y:S04]  /*0fc0*/  LDG.E R5, desc[UR6][R2.64+0xc] ;  /* 0x00000c0602057981 */ /* 0x000ee8000c1e1900 */
[----:B------:R0:W4:Y:S01]  /*0fd0*/  LDG.E R4, desc[UR6][R2.64+0x14] ;  /* 0x0000140602047981 */ /* 0x000122000c1e1900 */
[----:B------:R-:W-:Y:S01]  /*0fe0*/  BSSY.RECONVERGENT B1, `(.L_x_15) ;  /* 0x000001f000017945 */ /* 0x000fe20003800200 */
[----:B------:R-:W-:Y:S01]  /*0ff0*/  IADD3 R18, PT, PT, R29, 0x1, RZ ;  /* 0x000000011d127810 */ /* 0x000fe20007ffe0ff */
[----:B------:R-:W-:Y:S01]  /*1000*/  IMAD.MOV.U32 R16, RZ, RZ, R26 ;  /* 0x000000ffff107224 */ /* 0x000fe200078e001a */
[----:B------:R-:W-:-:S02]  /*1010*/  MOV R17, R27 ;  /* 0x0000001b00117202 */ /* 0x000fc40000000f00 */
[----:B0-----:R-:W-:Y:S02]  /*1020*/  MOV R2, R24 ;  /* 0x0000001800027202 */ /* 0x001fe40000000f00 */
[----:B------:R-:W-:Y:S01]  /*1030*/  MOV R3, R25 ;  /* 0x0000001900037202 */ /* 0x000fe20000000f00 */
[----:B--2---:R-:W-:Y:S01]  /*1040*/  FADD R7, -R14, R7 ;  /* 0x000000070e077221 */ /* 0x004fe20000000100 */
[----:B---3--:R-:W-:-:S03]  /*1050*/  FADD R5, -R12, R5 ;  /* 0x000000050c057221 */ /* 0x008fc60000000100 */
[----:B------:R-:W-:Y:S01]  /*1060*/  FMUL R6, R7, R7 ;  /* 0x0000000707067220 */ /* 0x000fe20000400000 */
[----:B----4-:R-:W-:-:S03]  /*1070*/  FADD R7, -R15, R4 ;  /* 0x000000040f077221 */ /* 0x010fc60000000100 */
[----:B------:R-:W-:Y:S01]  /*1080*/  FFMA R6, R5, R5, R6 ;  /* 0x0000000505067223 */ /* 0x000fe20000000006 */
[----:B------:R-:W-:Y:S01]  /*1090*/  IMAD.MOV.U32 R4, RZ, RZ, R20 ;  /* 0x000000ffff047224 */ /* 0x000fe200078e0014 */
[----:B------:R-:W-:Y:S02]  /*10a0*/  MOV R5, R21 ;  /* 0x0000001500057202 */ /* 0x000fe40000000f00 */
[----:B------:R-:W-:-:S04]  /*10b0*/  FFMA R28, R7, R7, R6 ;  /* 0x00000007071c7223 */ /* 0x000fc80000000006 */
[----:B------:R-:W0:Y:S02]  /*10c0*/  F2F.F64.F32 R6, R28 ;  /* 0x0000001c00067310 */ /* 0x000e240000201800 */
[----:B0-----:R-:W-:-:S14]  /*10d0*/  DSETP.GT.AND P0, PT, R24, R6, PT ;  /* 0x000000061800722a */ /* 0x001fdc0003f04000 */
[----:B------:R-:W-:Y:S05]  /*10e0*/  @P0 BRA `(.L_x_16) ;  /* 0x0000000000380947 */ /* 0x000fea0003800000 */
[----:B------:R-:W-:Y:S01]  /*10f0*/  DSETP.GT.AND P1, PT, R20, R6, PT ;  /* 0x000000061400722a */ /* 0x000fe20003f24000 */
[----:B------:R-:W-:Y:S01]  /*1100*/  IADD3 R17, PT, PT, R29, 0x1, RZ ;  /* 0x000000011d117810 */ /* 0x000fe20007ffe0ff */
[----:B------:R-:W-:Y:S01]  /*1110*/  IMAD.MOV.U32 R3, RZ, RZ, R7 ;  /* 0x000000ffff037224 */ /* 0x000fe200078e0007 */
[----:B------:R-:W-:Y:S02]  /*1120*/  MOV R2, R6 ;  /* 0x0000000600027202 */ /* 0x000fe40000000f00 */
[----:B------:R-:W-:-:S09]  /*1130*/  MOV R18, R27 ;  /* 0x0000001b00127202 */ /* 0x000fd20000000f00 */
[----:B------:R-:W-:Y:S01]  /*1140*/  @!P1 DSETP.GT.AND P0, PT, R22, R6, PT ;  /* 0x000000061600922a */ /* 0x000fe20003f04000 */
[----:B------:R-:W-:Y:S01]  /*1150*/  @!P1 MOV R2, R20 ;  /* 0x0000001400029202 */ /* 0x000fe20000000f00 */
[----:B------:R-:W-:-:S04]  /*1160*/  @!P1 IMAD.MOV.U32 R3, RZ, RZ, R21 ;  /* 0x000000ffff039224 */ /* 0x000fc800078e0015 */
[----:B------:R-:W-:Y:S02]  /*1170*/  @!P1 FSEL R4, R6, R22, P0 ;  /* 0x0000001606049208 */ /* 0x000fe40000000000 */
[----:B------:R-:W-:Y:S01]  /*1180*/  @!P1 FSEL R5, R7, R23, P0 ;  /* 0x0000001707059208 */ /* 0x000fe20000000000 */
[----:B------:R-:W-:Y:S01]  /*1190*/  IMAD.MOV.U32 R7, RZ, RZ, R25 ;  /* 0x000000ffff077224 */ /* 0x000fe200078e0019 */
[----:B------:R-:W-:Y:S02]  /*11a0*/  @!P1 SEL R16, R17, R19, P0 ;  /* 0x0000001311109207 */ /* 0x000fe40000000000 */
[----:B------:R-:W-:Y:S02]  /*11b0*/  @!P1 MOV R17, R26 ;  /* 0x0000001a00119202 */ /* 0x000fe40000000f00 */
[----:B------:R-:W-:-:S07]  /*11c0*/  MOV R6, R24 ;  /* 0x0000001800067202 */ /* 0x000fce0000000f00 */
.L_x_16:
[----:B------:R-:W-:Y:S05]  /*11d0*/  BSYNC.RECONVERGENT B1 ;  /* 0x0000000000017941 */ /* 0x000fea0003800200 */
.L_x_15:
[----:B------:R-:W0:Y:S01]  /*11e0*/  LDCU UR4, c[0x0][0x388] ;  /* 0x00007100ff0477ac */ /* 0x000e220008000800 */
[----:B------:R-:W-:Y:S01]  /*11f0*/  MOV R27, R18 ;  /* 0x00000012001b7202 */ /* 0x000fe20000000f00 */
[----:B------:R-:W-:Y:S01]  /*1200*/  IMAD.MOV.U32 R26, RZ, RZ, R17 ;  /* 0x000000ffff1a7224 */ /* 0x000fe200078e0011 */
[----:B------:R-:W-:Y:S01]  /*1210*/  MOV R19, R16 ;  /* 0x0000001000137202 */ /* 0x000fe20000000f00 */
[----:B------:R-:W-:Y:S01]  /*1220*/  IMAD.MOV.U32 R25, RZ, RZ, R7 ;  /* 0x000000ffff197224 */ /* 0x000fe200078e0007 */
[----:B------:R-:W-:Y:S01]  /*1230*/  MOV R24, R6 ;  /* 0x0000000600187202 */ /* 0x000fe20000000f00 */
[----:B------:R-:W-:Y:S01]  /*1240*/  IMAD.MOV.U32 R22, RZ, RZ, R4 ;  /* 0x000000ffff167224 */ /* 0x000fe200078e0004 */
[----:B------:R-:W-:Y:S02]  /*1250*/  MOV R20, R2 ;  /* 0x0000000200147202 */ /* 0x000fe40000000f00 */
[----:B------:R-:W-:Y:S02]  /*1260*/  MOV R21, R3 ;  /* 0x0000000300157202 */ /* 0x000fe40000000f00 */
[----:B------:R-:W-:Y:S01]  /*1270*/  MOV R23, R5 ;  /* 0x0000000500177202 */ /* 0x000fe20000000f00 */
[----:B0-----:R-:W-:-:S04]  /*1280*/  ULOP3.LUT UR4, UR4, 0x3, URZ, 0xc0, !UPT ;  /* 0x0000000304047892 */ /* 0x001fc8000f8ec0ff */
[----:B------:R-:W-:-:S09]  /*1290*/  UISETP.NE.AND UP0, UPT, UR4, 0x2, UPT ;  /* 0x000000020400788c */ /* 0x000fd2000bf05270 */
[----:B------:R-:W-:Y:S05]  /*12a0*/  BRA.U !UP0, `(.L_x_14) ;  /* 0x0000000108bc7547 */ /* 0x000fea000b800000 */
[----:B------:R-:W-:-:S05]  /*12b0*/  IMAD R21, R29, 0x3, RZ ;  /* 0x000000031d157824 */ /* 0x000fca00078e02ff */
[----:B------:R-:W-:-:S05]  /*12c0*/  IADD3 R21, PT, PT, R21, 0x6, RZ ;  /* 0x0000000615157810 */ /* 0x000fca0007ffe0ff */
[----:B------:R-:W-:-:S05]  /*12d0*/  IMAD.WIDE.U32 R20, R21, 0x4, R10 ;  /* 0x0000000415147825 */ /* 0x000fca00078e000a */
[----:B------:R-:W2:Y:S04]  /*12e0*/  LDG.E R23, desc[UR6][R20.64+0x4] ;  /* 0x0000040614177981 */ /* 0x000ea8000c1e1900 */
[----:B------:R-:W3:Y:S04]  /*12f0*/  LDG.E R19, desc[UR6][R20.64] ;  /* 0x0000000614137981 */ /* 0x000ee8000c1e1900 */
[----:B------:R0:W4:Y:S01]  /*1300*/  LDG.E R22, desc[UR6][R20.64+0x8] ;  /* 0x0000080614167981 */ /* 0x000122000c1e1900 */
[----:B------:R-:W-:Y:S01]  /*1310*/  VIADD R29, R29, 0x2 ;  /* 0x000000021d1d7836 */ /* 0x000fe20000000000 */
[----:B------:R-:W-:-:S04]  /*1320*/  MOV R26, R18 ;  /* 0x00000012001a7202 */ /* 0x000fc80000000f00 */
[----:B------:R-:W-:Y:S01]  /*1330*/  MOV R27, R29 ;  /* 0x0000001d001b7202 */ /* 0x000fe20000000f00 */
[----:B0-----:R-:W-:Y:S01]  /*1340*/  IMAD.MOV.U32 R20, RZ, RZ, R6 ;  /* 0x000000ffff147224 */ /* 0x001fe200078e0006 */
[----:B------:R-:W-:Y:S01]  /*1350*/  MOV R21, R7 ;  /* 0x0000000700157202 */ /* 0x000fe20000000f00 */
[----:B--2---:R-:W-:Y:S01]  /*1360*/  FADD R23, -R14, R23 ;  /* 0x000000170e177221 */ /* 0x004fe20000000100 */
[----:B---3--:R-:W-:-:S03]  /*1370*/  FADD R19, -R12, R19 ;  /* 0x000000130c137221 */ /* 0x008fc60000000100 */
[----:B------:R-:W-:Y:S01]  /*1380*/  FMUL R12, R23, R23 ;  /* 0x00000017170c7220 */ /* 0x000fe20000400000 */
[----:B------:R-:W-:Y:S02]  /*1390*/  IMAD.MOV.U32 R23, RZ, RZ, R3 ;  /* 0x000000ffff177224 */ /* 0x000fe400078e0003 */
[----:B----4-:R-:W-:Y:S01]  /*13a0*/  FADD R15, -R15, R22 ;  /* 0x000000160f0f7221 */ /* 0x010fe20000000100 */
[----:B------:R-:W-:Y:S01]  /*13b0*/  FFMA R12, R19, R19, R12 ;  /* 0x00000013130c7223 */ /* 0x000fe2000000000c */
[----:B------:R-:W-:Y:S02]  /*13c0*/  MOV R19, R17 ;  /* 0x0000001100137202 */ /* 0x000fe40000000f00 */
[----:B------:R-:W-:Y:S01]  /*13d0*/  MOV R22, R2 ;  /* 0x0000000200167202 */ /* 0x000fe20000000f00 */
[----:B------:R-:W-:-:S06]  /*13e0*/  FFMA R15, R15, R15, R12 ;  /* 0x0000000f0f0f7223 */ /* 0x000fcc000000000c */
[----:B------:R-:W0:Y:S02]  /*13f0*/  F2F.F64.F32 R14, R15 ;  /* 0x0000000f000e7310 */ /* 0x000e240000201800 */
[----:B0-----:R-:W-:Y:S01]  /*1400*/  DSETP.GT.AND P0, PT, R6, R14, PT ;  /* 0x0000000e0600722a */ /* 0x001fe20003f04000 */
[----:B------:R-:W-:Y:S01]  /*1410*/  MOV R24, R14 ;  /* 0x0000000e00187202 */ /* 0x000fe20000000f00 */
[----:B------:R-:W-:-:S12]  /*1420*/  IMAD.MOV.U32 R25, RZ, RZ, R15 ;  /* 0x000000ffff197224 */ /* 0x000fd800078e000f */
[----:B------:R-:W-:Y:S05]  /*1430*/  @P0 BRA `(.L_x_14) ;  /* 0x0000000000580947 */ /* 0x000fea0003800000 */
[----:B------:R-:W-:Y:S01]  /*1440*/  DSETP.GT.AND P1, PT, R2, R14, PT ;  /* 0x0000000e0200722a */ /* 0x000fe20003f24000 */
        /* <DEDUP_REMOVED lines=8> */
[----:B------:R-:W-:-:S03]  /*14d0*/  MOV R22, R2 ;  /* 0x0000000200167202 */ /* 0x000fc60000000f00 */
[----:B------:R-:W-:Y:S01]  /*14e0*/  @!P1 DSETP.GT.AND P0, PT, R4, R14, PT ;  /* 0x0000000e0400922a */ /* 0x000fe20003f04000 */
[----:B------:R-:W-:Y:S01]  /*14f0*/  @!P1 MOV R24, R6 ;  /* 0x0000000600189202 */ /* 0x000fe20000000f00 */
[----:B------:R-:W-:Y:S01]  /*1500*/  @!P1 IMAD.MOV.U32 R25, RZ, RZ, R7 ;  /* 0x000000ffff199224 */ /* 0x000fe200078e0007 */
[----:B------:R-:W-:Y:S01]  /*1510*/  @!P1 MOV R27, R18 ;  /* 0x00000012001b9202 */ /* 0x000fe20000000f00 */
[----:B------:R-:W-:Y:S01]  /*1520*/  @!P1 IMAD.MOV.U32 R20, RZ, RZ, R2 ;  /* 0x000000ffff149224 */ /* 0x000fe200078e0002 */
[----:B------:R-:W-:Y:S02]  /*1530*/  @!P1 MOV R26, R17 ;  /* 0x00000011001a9202 */ /* 0x000fe40000000f00 */
[----:B------:R-:W-:Y:S02]  /*1540*/  @!P1 FSEL R4, R14, R4, P0 ;  /* 0x000000040e049208 */ /* 0x000fe40000000000 */
[----:B------:R-:W-:Y:S02]  /*1550*/  @!P1 FSEL R5, R15, R5, P0 ;  /* 0x000000050f059208 */ /* 0x000fe40000000000 */
[----:B------:R-:W-:-:S02]  /*1560*/  @!P1 SEL R19, R29, R16, P0 ;  /* 0x000000101d139207 */ /* 0x000fc40000000000 */
[----:B------:R-:W-:Y:S02]  /*1570*/  @!P1 MOV R21, R3 ;  /* 0x0000000300159202 */ /* 0x000fe40000000f00 */
[----:B------:R-:W-:Y:S02]  /*1580*/  @!P1 MOV R22, R4 ;  /* 0x0000000400169202 */ /* 0x000fe40000000f00 */
[----:B------:R-:W-:-:S07]  /*1590*/  @!P1 MOV R23, R5 ;  /* 0x0000000500179202 */ /* 0x000fce0000000f00 */
.L_x_14:
[----:B------:R-:W-:Y:S05]  /*15a0*/  BSYNC.RECONVERGENT B0 ;  /* 0x0000000000007941 */ /* 0x000fea0003800200 */
.L_x_11:
[----:B------:R-:W0:Y:S01]  /*15b0*/  LDC.64 R4, c[0x0][0x3a8] ;  /* 0x0000ea00ff047b82 */ /* 0x000e220000000a00 */
[----:B------:R-:W-:Y:S01]  /*15c0*/  SHF.R.S32.HI R2, RZ, 0x1f, R13 ;  /* 0x0000001fff027819 */ /* 0x000fe2000001140d */
[----:B------:R-:W1:Y:S01]  /*15d0*/  F2F.F32.F64 R25, R24 ;  /* 0x0000001800197310 */ /* 0x000e620000301000 */
[----:B------:R-:W2:Y:S01]  /*15e0*/  LDCU UR4, c[0x0][0x360] ;  /* 0x00006c00ff0477ac */ /* 0x000ea20008000800 */
[C---:B------:R-:W-:Y:S01]  /*15f0*/  IMAD R7, R0.reuse, 0x3, RZ ;  /* 0x0000000300077824 */ /* 0x040fe200078e02ff */
[----:B------:R-:W-:Y:S01]  /*1600*/  SHF.L.U64.HI R2, R13, 0x2, R2 ;  /* 0x000000020d027819 */ /* 0x000fe20000010202 */
[----:B------:R-:W3:Y:S04]  /*1610*/  LDCU UR8, c[0x0][0x384] ;  /* 0x00007080ff0877ac */ /* 0x000ee80008000800 */
[----:B------:R-:W4:Y:S08]  /*1620*/  F2F.F32.F64 R21, R20 ;  /* 0x0000001400157310 */ /* 0x000f300000301000 */
[----:B------:R-:W4:Y:S01]  /*1630*/  F2F.F32.F64 R23, R22 ;  /* 0x0000001600177310 */ /* 0x000f220000301000 */
[----:B--2---:R-:W-:-:S02]  /*1640*/  IADD3 R0, PT, PT, R0, UR4, RZ ;  /* 0x0000000400007c10 */ /* 0x004fc4000fffe0ff */
[----:B0-----:R-:W-:-:S05]  /*1650*/  LEA R4, P0, R13, R4, 0x2 ;  /* 0x000000040d047211 */ /* 0x001fca00078010ff */
[----:B------:R-:W-:Y:S01]  /*1660*/  IMAD.X R5, R2, 0x1, R5, P0 ;  /* 0x0000000102057824 */ /* 0x000fe200000e0605 */
[----:B---3--:R-:W-:Y:S01]  /*1670*/  ISETP.GE.AND P0, PT, R0, UR8, PT ;  /* 0x0000000800007c0c */ /* 0x008fe2000bf06270 */
[----:B------:R-:W-:-:S04]  /*1680*/  IMAD.WIDE.U32 R2, R7, 0x4, R8 ;  /* 0x0000000407027825 */ /* 0x000fc800078e0008 */
[----:B------:R-:W-:Y:S01]  /*1690*/  IMAD.WIDE.U32 R4, R7, 0x4, R4 ;  /* 0x0000000407047825 */ /* 0x000fe200078e0004 */
[----:B-1----:R0:W-:Y:S04]  /*16a0*/  STG.E desc[UR6][R2.64], R25 ;  /* 0x0000001902007986 */ /* 0x0021e8000c101906 */
[----:B------:R0:W-:Y:S04]  /*16b0*/  STG.E desc[UR6][R4.64], R27 ;  /* 0x0000001b04007986 */ /* 0x0001e8000c101906 */
[----:B----4-:R0:W-:Y:S04]  /*16c0*/  STG.E desc[UR6][R2.64+0x4], R21 ;  /* 0x0000041502007986 */ /* 0x0101e8000c101906 */
[----:B------:R0:W-:Y:S04]  /*16d0*/  STG.E desc[UR6][R4.64+0x4], R26 ;  /* 0x0000041a04007986 */ /* 0x0001e8000c101906 */
[----:B------:R0:W-:Y:S04]  /*16e0*/  STG.E desc[UR6][R2.64+0x8], R23 ;  /* 0x0000081702007986 */ /* 0x0001e8000c101906 */
[----:B------:R0:W-:Y:S01]  /*16f0*/  STG.E desc[UR6][R4.64+0x8], R19 ;  /* 0x0000081304007986 */ /* 0x0001e2000c101906 */
[----:B------:R-:W-:Y:S05]  /*1700*/  @!P0 BRA `(.L_x_17) ;  /* 0xffffffe8008c8947 */ /* 0x000fea000383ffff */
[----:B------:R-:W-:Y:S05]  /*1710*/  EXIT ;  /* 0x000000000000794d */ /* 0x000fea0003800000 */
.L_x_0:
[----:B------:R-:W0:Y:S01]  /*1720*/  I2F.U32.RP R12, UR5 ;  /* 0x00000005000c7d06 */ /* 0x000e220008209000 */
[----:B------:R-:W-:Y:S01]  /*1730*/  IADD3 R2, PT, PT, R0, UR5, RZ ;  /* 0x0000000500027c10 */ /* 0x000fe2000fffe0ff */
[----:B------:R-:W-:Y:S01]  /*1740*/  BSSY.RECONVERGENT B0, `(.L_x_18) ;  /* 0x000002c000007945 */ /* 0x000fe20003800200 */
[----:B------:R-:W-:Y:S02]  /*1750*/  ISETP.NE.U32.AND P2, PT, RZ, UR5, PT ;  /* 0x00000005ff007c0c */ /* 0x000fe4000bf45070 */
[CC--:B------:R-:W-:Y:S02]  /*1760*/  ISETP.GE.U32.AND P0, PT, R2.reuse, R3.reuse, PT ;  /* 0x000000030200720c */ /* 0x0c0fe40003f06070 */
[----:B------:R-:W-:Y:S02]  /*1770*/  VIMNMX.U32 R11, PT, PT, R2, R3, !PT ;  /* 0x00000003020b7248 */ /* 0x000fe40007fe0000 */
[----:B------:R-:W-:-:S04]  /*1780*/  SEL R10, RZ, 0x1, P0 ;  /* 0x00000001ff0a7807 */ /* 0x000fc80000000000 */
[----:B------:R-:W-:Y:S01]  /*1790*/  IADD3 R11, PT, PT, R11, -R2, -R10 ;  /* 0x800000020b0b7210 */ /* 0x000fe20007ffe80a */
[----:B0-----:R-:W0:Y:S02]  /*17a0*/  MUFU.RCP R12, R12 ;  /* 0x0000000c000c7308 */ /* 0x001e240000001000 */
[----:B0-----:R-:W-:-:S06]  /*17b0*/  IADD3 R6, PT, PT, R12, 0xffffffe, RZ ;  /* 0x0ffffffe0c067810 */ /* 0x001fcc0007ffe0ff */
[----:B------:R0:W1:Y:S02]  /*17c0*/  F2I.FTZ.U32.TRUNC.NTZ R7, R6 ;  /* 0x0000000600077305 */ /* 0x000064000021f000 */
[----:B0-----:R-:W-:Y:S01]  /*17d0*/  MOV R6, RZ ;  /* 0x000000ff00067202 */ /* 0x001fe20000000f00 */
[----:B-1----:R-:W-:-:S04]  /*17e0*/  IMAD.MOV R13, RZ, RZ, -R7 ;  /* 0x000000ffff0d7224 */ /* 0x002fc800078e0a07 */
[----:B------:R-:W-:-:S04]  /*17f0*/  IMAD R13, R13, UR5, RZ ;  /* 0x000000050d0d7c24 */ /* 0x000fc8000f8e02ff */
[----:B------:R-:W-:-:S06]  /*1800*/  IMAD.HI.U32 R12, R7, R13, R6 ;  /* 0x0000000d070c7227 */ /* 0x000fcc00078e0006 */
[----:B------:R-:W-:-:S04]  /*1810*/  IMAD.HI.U32 R7, R12, R11, RZ ;  /* 0x0000000b0c077227 */ /* 0x000fc800078e00ff */
[----:B------:R-:W-:-:S04]  /*1820*/  IMAD.MOV R2, RZ, RZ, -R7 ;  /* 0x000000ffff027224 */ /* 0x000fc800078e0a07 */
[----:B------:R-:W-:-:S05]  /*1830*/  IMAD R11, R2, UR5, R11 ;  /* 0x00000005020b7c24 */ /* 0x000fca000f8e020b */
[----:B------:R-:W-:-:S13]  /*1840*/  ISETP.GE.U32.AND P0, PT, R11, UR5, PT ;  /* 0x000000050b007c0c */ /* 0x000fda000bf06070 */
[----:B------:R-:W-:Y:S02]  /*1850*/  @P0 IADD3 R11, PT, PT, R11, -UR5, RZ ;  /* 0x800000050b0b0c10 */ /* 0x000fe4000fffe0ff */
[----:B------:R-:W-:Y:S02]  /*1860*/  @P0 IADD3 R7, PT, PT, R7, 0x1, RZ ;  /* 0x0000000107070810 */ /* 0x000fe40007ffe0ff */
[----:B------:R-:W-:-:S13]  /*1870*/  ISETP.GE.U32.AND P1, PT, R11, UR5, PT ;  /* 0x000000050b007c0c */ /* 0x000fda000bf26070 */
[----:B------:R-:W-:Y:S01]  /*1880*/  @P1 VIADD R7, R7, 0x1 ;  /* 0x0000000107071836 */ /* 0x000fe20000000000 */
[----:B------:R-:W-:-:S04]  /*1890*/  @!P2 LOP3.LUT R7, RZ, UR5, RZ, 0x33, !PT ;  /* 0x00000005ff07ac12 */ /* 0x000fc8000f8e33ff */
[----:B------:R-:W-:-:S04]  /*18a0*/  IADD3 R2, PT, PT, R10, R7, RZ ;  /* 0x000000070a027210 */ /* 0x000fc80007ffe0ff */
[C---:B------:R-:W-:Y:S02]  /*18b0*/  LOP3.LUT R6, R2.reuse, 0x3, RZ, 0xc0, !PT ;  /* 0x0000000302067812 */ /* 0x040fe400078ec0ff */
[----:B------:R-:W-:Y:S02]  /*18c0*/  ISETP.GE.U32.AND P1, PT, R2, 0x3, PT ;  /* 0x000000030200780c */ /* 0x000fe40003f26070 */
[----:B------:R-:W-:-:S13]  /*18d0*/  ISETP.NE.AND P0, PT, R6, 0x3, PT ;  /* 0x000000030600780c */ /* 0x000fda0003f05270 */
[----:B------:R-:W-:Y:S05]  /*18e0*/  @!P0 BRA `(.L_x_19) ;  /* 0x0000000000448947 */ /* 0x000fea0003800000 */
[----:B------:R-:W-:Y:S01]  /*18f0*/  IADD3 R2, PT, PT, R2, 0x1, RZ ;  /* 0x0000000102027810 */ /* 0x000fe20007ffe0ff */
[----:B------:R-:W-:Y:S01]  /*1900*/  IMAD.MOV.U32 R12, RZ, RZ, RZ ;  /* 0x000000ffff0c7224 */ /* 0x000fe200078e00ff */
[----:B------:R-:W-:Y:S02]  /*1910*/  MOV R13, 0x7f800000 ;  /* 0x7f800000000d7802 */ /* 0x000fe40000000f00 */
[----:B------:R-:W-:-:S07]  /*1920*/  LOP3.LUT R15, R2, 0x3, RZ, 0xc0, !PT ;  /* 0x00000003020f7812 */ /* 0x000fce00078ec0ff */
.L_x_20:
[----:B0-----:R-:W-:Y:S01]  /*1930*/  IMAD R11, R0, 0x3, RZ ;  /* 0x00000003000b7824 */ /* 0x001fe200078e02ff */
[----:B------:R-:W-:Y:S01]  /*1940*/  IADD3 R12, PT, PT, R12, 0x1, RZ ;  /* 0x000000010c0c7810 */ /* 0x000fe20007ffe0ff */
[----:B------:R-:W-:Y:S02]  /*1950*/  VIADD R0, R0, UR5 ;  /* 0x0000000500007c36 */ /* 0x000fe40008000000 */
[----:B------:R-:W-:Y:S01]  /*1960*/  IMAD.WIDE.U32 R6, R11, 0x4, R8 ;  /* 0x000000040b067825 */ /* 0x000fe200078e0008 */
[----:B------:R-:W-:-:S03]  /*1970*/  ISETP.NE.AND P0, PT, R12, R15, PT ;  /* 0x0000000f0c00720c */ /* 0x000fc60003f05270 */
[----:B------:R-:W-:Y:S01]  /*1980*/  IMAD.WIDE.U32 R10, R11, 0x4, R4 ;  /* 0x000000040b0a7825 */ /* 0x000fe200078e0004 */
[----:B------:R0:W-:Y:S04]  /*1990*/  STG.E desc[UR6][R6.64], R13 ;  /* 0x0000000d06007986 */ /* 0x0001e8000c101906 */
[----:B------:R0:W-:Y:S04]  /*19a0*/  STG.E desc[UR6][R10.64], RZ ;  /* 0x000000ff0a007986 */ /* 0x0001e8000c101906 */
[----:B------:R0:W-:Y:S04]  /*19b0*/  STG.E desc[UR6][R6.64+0x4], R13 ;  /* 0x0000040d06007986 */ /* 0x0001e8000c101906 */
[----:B------:R0:W-:Y:S04]  /*19c0*/  STG.E desc[UR6][R10.64+0x4], RZ ;  /* 0x000004ff0a007986 */ /* 0x0001e8000c101906 */
[----:B------:R0:W-:Y:S04]  /*19d0*/  STG.E desc[UR6][R6.64+0x8], R13 ;  /* 0x0000080d06007986 */ /* 0x0001e8000c101906 */
[----:B------:R0:W-:Y:S01]  /*19e0*/  STG.E desc[UR6][R10.64+0x8], RZ ;  /* 0x000008ff0a007986 */ /* 0x0001e2000c101906 */
[----:B------:R-:W-:Y:S05]  /*19f0*/  @P0 BRA `(.L_x_20) ;  /* 0xfffffffc00cc0947 */ /* 0x000fea000383ffff */
.L_x_19:
[----:B------:R-:W-:Y:S05]  /*1a00*/  BSYNC.RECONVERGENT B0 ;  /* 0x0000000000007941 */ /* 0x000fea0003800200 */
.L_x_18:
[----:B------:R-:W-:Y:S05]  /*1a10*/  @!P1 EXIT ;  /* 0x000000000000994d */ /* 0x000fea0003800000 */
.L_x_21:
[C---:B--2---:R-:W-:Y:S01]  /*1a20*/  IMAD R19, R0.reuse, 0x3, RZ ;  /* 0x0000000300137824 */ /* 0x044fe200078e02ff */
[----:B0-----:R-:W-:Y:S02]  /*1a30*/  IADD3 R11, PT, PT, R0, UR5, RZ ;  /* 0x00000005000b7c10 */ /* 0x001fe4000fffe0ff */
[----:B------:R-:W-:Y:S01]  /*1a40*/  MOV R23, 0x7f800000 ;  /* 0x7f80000000177802 */ /* 0x000fe20000000f00 */
[----:B------:R-:W-:-:S04]  /*1a50*/  IMAD.WIDE.U32 R14, R19, 0x4, R8 ;  /* 0x00000004130e7825 */ /* 0x000fc800078e0008 */
[----:B------:R-:W-:Y:S01]  /*1a60*/  IMAD.WIDE.U32 R18, R19, 0x4, R4 ;  /* 0x0000000413127825 */ /* 0x000fe200078e0004 */
[----:B------:R-:W-:Y:S03]  /*1a70*/  STG.E desc[UR6][R14.64], R23 ;  /* 0x000000170e007986 */ /* 0x000fe6000c101906 */
[C---:B------:R-:W-:Y:S01]  /*1a80*/  VIADD R0, R11.reuse, UR5 ;  /* 0x000000050b007c36 */ /* 0x040fe20008000000 */
[----:B------:R-:W-:Y:S01]  /*1a90*/  STG.E desc[UR6][R18.64], RZ ;  /* 0x000000ff12007986 */ /* 0x000fe2000c101906 */
[----:B------:R-:W-:Y:S02]  /*1aa0*/  IMAD R11, R11, 0x3, RZ ;  /* 0x000000030b0b7824 */ /* 0x000fe400078e02ff */
[C---:B------:R-:W-:Y:S01]  /*1ab0*/  IMAD R17, R0.reuse, 0x3, RZ ;  /* 0x0000000300117824 */ /* 0x040fe200078e02ff */
[----:B------:R-:W-:Y:S01]  /*1ac0*/  STG.E desc[UR6][R14.64+0x4], R23 ;  /* 0x000004170e007986 */ /* 0x000fe2000c101906 */
[----:B------:R-:W-:Y:S01]  /*1ad0*/  IMAD.WIDE.U32 R6, R11, 0x4, R8 ;  /* 0x000000040b067825 */ /* 0x000fe200078e0008 */
[----:B------:R-:W-:-:S02]  /*1ae0*/  IADD3 R2, PT, PT, R0, UR5, RZ ;  /* 0x0000000500027c10 */ /* 0x000fc4000fffe0ff */
[----:B------:R-:W-:Y:S01]  /*1af0*/  STG.E desc[UR6][R18.64+0x4], RZ ;  /* 0x000004ff12007986 */ /* 0x000fe2000c101906 */
[----:B------:R-:W-:Y:S01]  /*1b00*/  IMAD.WIDE.U32 R10, R11, 0x4, R4 ;  /* 0x000000040b0a7825 */ /* 0x000fe200078e0004 */
[----:B------:R-:W-:Y:S02]  /*1b10*/  IADD3 R0, PT, PT, R2, UR5, RZ ;  /* 0x0000000502007c10 */ /* 0x000fe4000fffe0ff */
[----:B------:R0:W-:Y:S01]  /*1b20*/  STG.E desc[UR6][R14.64+0x8], R23 ;  /* 0x000008170e007986 */ /* 0x0001e2000c101906 */
[----:B------:R-:W-:Y:S01]  /*1b30*/  IMAD.WIDE.U32 R12, R17, 0x4, R8 ;  /* 0x00000004110c7825 */ /* 0x000fe200078e0008 */
[----:B------:R-:W-:Y:S02]  /*1b40*/  ISETP.GE.AND P0, PT, R0, R3, PT ;  /* 0x000000030000720c */ /* 0x000fe40003f06270 */
[----:B------:R1:W-:Y:S01]  /*1b50*/  STG.E desc[UR6][R18.64+0x8], RZ ;  /* 0x000008ff12007986 */ /* 0x0003e2000c101906 */
[----:B------:R-:W-:-:S03]  /*1b60*/  IMAD R21, R2, 0x3, RZ ;  /* 0x0000000302157824 */ /* 0x000fc600078e02ff */
[----:B------:R2:W-:Y:S04]  /*1b70*/  STG.E desc[UR6][R6.64], R23 ;  /* 0x0000001706007986 */ /* 0x0005e8000c101906 */
[----:B------:R2:W-:Y:S01]  /*1b80*/  STG.E desc[UR6][R10.64], RZ ;  /* 0x000000ff0a007986 */ /* 0x0005e2000c101906 */
[----:B0-----:R-:W-:-:S03]  /*1b90*/  IMAD.WIDE.U32 R14, R17, 0x4, R4 ;  /* 0x00000004110e7825 */ /* 0x001fc600078e0004 */
[----:B------:R2:W-:Y:S01]  /*1ba0*/  STG.E desc[UR6][R6.64+0x4], R23 ;  /* 0x0000041706007986 */ /* 0x0005e2000c101906 */
[----:B------:R-:W-:-:S03]  /*1bb0*/  IMAD.WIDE.U32 R16, R21, 0x4, R8 ;  /* 0x0000000415107825 */ /* 0x000fc600078e0008 */
[----:B------:R2:W-:Y:S01]  /*1bc0*/  STG.E desc[UR6][R10.64+0x4], RZ ;  /* 0x000004ff0a007986 */ /* 0x0005e2000c101906 */
[----:B-1----:R-:W-:-:S03]  /*1bd0*/  IMAD.WIDE.U32 R18, R21, 0x4, R4 ;  /* 0x0000000415127825 */ /* 0x002fc600078e0004 */
[----:B------:R2:W-:Y:S04]  /*1be0*/  STG.E desc[UR6][R6.64+0x8], R23 ;  /* 0x0000081706007986 */ /* 0x0005e8000c101906 */
[----:B------:R2:W-:Y:S04]  /*1bf0*/  STG.E desc[UR6][R10.64+0x8], RZ ;  /* 0x000008ff0a007986 */ /* 0x0005e8000c101906 */
        /* <DEDUP_REMOVED lines=11> */
[----:B------:R2:W-:Y:S01]  /*1cb0*/  STG.E desc[UR6][R18.64+0x8], RZ ;  /* 0x000008ff12007986 */ /* 0x0005e2000c101906 */
[----:B------:R-:W-:Y:S05]  /*1cc0*/  @!P0 BRA `(.L_x_21) ;  /* 0xfffffffc00548947 */ /* 0x000fea000383ffff */
[----:B------:R-:W-:Y:S05]  /*1cd0*/  EXIT ;  /* 0x000000000000794d */ /* 0x000fea0003800000 */
.L_x_22:
[----:B------:R-:W-:-:S00]  /*1ce0*/  BRA `(.L_x_22) ;  /* 0xfffffffc00fc7947 */ /* 0x000fc0000383ffff */
[----:B------:R-:W-:-:S00]  /*1cf0*/  NOP ;  /* 0x0000000000007918 */ /* 0x000fc00000000000 */
        /* <DEDUP_REMOVED lines=8> */
.L_x_23:


//--------------------- .nv.shared.reserved.0     --------------------------
	.section	.nv.shared.reserved.0,"aw",@nobits
	.weak		__nv_reservedSMEM_offset_0_alias
	.size		__nv_reservedSMEM_offset_0_alias, 0, 64
	.other		__nv_reservedSMEM_offset_0_alias,@"STO_CUDA_RESERVED_SHARED STV_DEFAULT"
__nv_reservedSMEM_offset_0_alias:
	.zero		0
	.zero		64


//--------------------- .nv.constant0._Z11threenn_gpuiiiPKfS0_PfPi --------------------------
	.section	.nv.constant0._Z11threenn_gpuiiiPKfS0_PfPi,"a",@progbits
	.sectionflags	@""
	.align	4
.nv.constant0._Z11threenn_gpuiiiPKfS0_PfPi:
	.zero		944


//--------------------- SYMBOLS --------------------------

	.type		.nv.reservedSmem.offset0,@object
	.size		.nv.reservedSmem.offset0,0x4
